def attn_fwd(
    Q,
    K,
    V,
    Out,
    Lse,
    sm_scale,
    stride_qz,
    stride_qh,
    stride_qm,
    stride_qk,
    stride_kz,
    stride_kh,
    stride_kn,
    stride_kk,
    stride_vz,
    stride_vh,
    stride_vn,
    stride_vk,
    stride_oz,
    stride_oh,
    stride_om,
    stride_ok,
    seqlen_q,
    seqlen_k,
    BLOCK_M: tl.constexpr,
    BLOCK_N: tl.constexpr,
    HEAD_DIM: tl.constexpr,
    CAUSAL: tl.constexpr,
):
    start_m = tl.program_id(0)
    off_hz = tl.program_id(1)
    q_off = off_hz * stride_qh
    k_off = off_hz * stride_kh
    v_off = off_hz * stride_vh
    offs_m = start_m * BLOCK_M + tl.arange(0, BLOCK_M)
    offs_d = tl.arange(0, HEAD_DIM)
    offs_n = tl.arange(0, BLOCK_N)
    q_ptrs = Q + q_off + offs_m[:, None] * stride_qm + offs_d[None, :] * stride_qk
    k_ptrs = K + k_off + offs_d[:, None] * stride_kk + offs_n[None, :] * stride_kn
    v_ptrs = V + v_off + offs_n[:, None] * stride_vn + offs_d[None, :] * stride_vk
    m_i = tl.full([BLOCK_M], float("-inf"), dtype=tl.float32)
    l_i = tl.zeros([BLOCK_M], dtype=tl.float32) + 1.0
    acc = tl.zeros([BLOCK_M, HEAD_DIM], dtype=tl.float32)
    q = tl.load(q_ptrs)
    acc, l_i, m_i = _attn_fwd_inner(
        acc,
        l_i,
        m_i,
        q,
        k_ptrs,
        v_ptrs,
        sm_scale,
        stride_kn,
        stride_vn,
        start_m,
        seqlen_k,
        BLOCK_M,
        BLOCK_N,
        HEAD_DIM,
        CAUSAL,
    )
    acc = acc / l_i[:, None]
    lse = m_i + tl.math.log2(l_i) / 1.4426950408889634
    o_ptrs = (
        Out
        + off_hz * stride_oh
        + offs_m[:, None] * stride_om
        + offs_d[None, :] * stride_ok
    )
    tl.store(o_ptrs, acc.to(Out.dtype.element_ty))
    tl.store(Lse + off_hz * seqlen_q + offs_m, lse)

# config = {"BLOCK_M": 128, "BLOCK_N": 32, "HEAD_DIM": 32, "arch": "sm_100", "causal": false, "dtype": "fp8e4m3", "num_stages": 2, "num_warps": 8}
# arch = sm_100


// ===== COMPILED SASS (sm_100a) =====

	.target	sm_100a

	.elftype	@"ET_EXEC"


//--------------------- .note.nv.tkinfo           --------------------------
	.section	.note.nv.tkinfo,"",@"SHT_NOTE"
	.sectionflags	@"SHF_NOTE_NV_TKINFO"
	.tkinfo
        /*0018*/ 	.word	0x00000081
        /*0030*/ 	.string	""
        /*0030*/ 	.string	"ptxas-blackwell"
        /*0030*/ 	.string	"Cuda compilation tools, release 12.9, V12.9.86"
        /*0030*/ 	.string	"Build cuda_12.9.r12.9/compiler.36037853_0"
        /*0030*/ 	.string	"-v  -suppress-debug-info  -lineinfo  -arch sm_100a "



//--------------------- .note.nv.cuver            --------------------------
	.section	.note.nv.cuver,"",@"SHT_NOTE"
	.sectionflags	@"SHF_NOTE_NV_CUVER"
        /*0018*/ 	.short	0x0001
        /*001a*/ 	.short	0x0064
        /*001c*/ 	.short	0x0001
        /*001e*/ 	.short	0x0000
        /*0020*/ 	.short	0x0001
        /*0022*/ 	.short	0x0000


//--------------------- .nv.info                  --------------------------
	.section	.nv.info,"",@"SHT_CUDA_INFO"
	.align	4


	//----- nvinfo : EIATTR_REGCOUNT
	.align		4
        /*0000*/ 	.byte	0x04, 0x2f
        /*0002*/ 	.short	(.L_5 - .L_4)
	.align		4
.L_4:
        /*0004*/ 	.word	index@(attn_fwd)
        /*0008*/ 	.word	0x0000003f


	//----- nvinfo : EIATTR_FRAME_SIZE
	.align		4
.L_5:
        /*000c*/ 	.byte	0x04, 0x11
        /*000e*/ 	.short	(.L_7 - .L_6)
	.align		4
.L_6:
        /*0010*/ 	.word	index@($__internal_2_$__cuda_sm10x_tcgen05_guardrail_trap_unallocated_columns_being_dealloced)
        /*0014*/ 	.word	0x00000000


	//----- nvinfo : EIATTR_FRAME_SIZE
	.align		4
.L_7:
        /*0018*/ 	.byte	0x04, 0x11
        /*001a*/ 	.short	(.L_9 - .L_8)
	.align		4
.L_8:
        /*001c*/ 	.word	index@($__internal_1_$__cuda_sm10x_tcgen05_guardrail_trap_phase_invalid_during_alloc)
        /*0020*/ 	.word	0x00000000


	//----- nvinfo : EIATTR_FRAME_SIZE
	.align		4
.L_9:
        /*0024*/ 	.byte	0x04, 0x11
        /*0026*/ 	.short	(.L_11 - .L_10)
	.align		4
.L_10:
        /*0028*/ 	.word	index@($__internal_0_$__cuda_sm10x_tcgen05_guardrail_trap_col_being_dealloced_not_returned_by_alloc)
        /*002c*/ 	.word	0x00000000


	//----- nvinfo : EIATTR_FRAME_SIZE
	.align		4
.L_11:
        /*0030*/ 	.byte	0x04, 0x11
        /*0032*/ 	.short	(.L_13 - .L_12)
	.align		4
.L_12:
        /*0034*/ 	.word	index@(attn_fwd)
        /*0038*/ 	.word	0x00000000


	//----- nvinfo : EIATTR_MIN_STACK_SIZE
	.align		4
.L_13:
        /*003c*/ 	.byte	0x04, 0x12
        /*003e*/ 	.short	(.L_15 - .L_14)
	.align		4
.L_14:
        /*0040*/ 	.word	index@(attn_fwd)
        /*0044*/ 	.word	0x00000000
.L_15:


//--------------------- .nv.info.attn_fwd         --------------------------
	.section	.nv.info.attn_fwd,"",@"SHT_CUDA_INFO"
	.sectionflags	@""
	.align	4


	//----- nvinfo : EIATTR_CUDA_API_VERSION
	.align		4
        /*0000*/ 	.byte	0x04, 0x37
        /*0002*/ 	.short	(.L_17 - .L_16)
.L_16:
        /*0004*/ 	.word	0x00000081


	//----- nvinfo : EIATTR_KPARAM_INFO
	.align		4
.L_17:
        /*0008*/ 	.byte	0x04, 0x17
        /*000a*/ 	.short	(.L_19 - .L_18)
.L_18:
        /*000c*/ 	.word	0x00000000
        /*0010*/ 	.short	0x0019
        /*0012*/ 	.short	0x0080
        /*0014*/ 	.byte	0x00, 0xf4, 0x21, 0x00


	//----- nvinfo : EIATTR_KPARAM_INFO
	.align		4
.L_19:
        /*0018*/ 	.byte	0x04, 0x17
        /*001a*/ 	.short	(.L_21 - .L_20)
.L_20:
        /*001c*/ 	.word	0x00000000
        /*0020*/ 	.short	0x0018
        /*0022*/ 	.short	0x0078
        /*0024*/ 	.byte	0x00, 0xf4, 0x21, 0x00


	//----- nvinfo : EIATTR_KPARAM_INFO
	.align		4
.L_21:
        /*0028*/ 	.byte	0x04, 0x17
        /*002a*/ 	.short	(.L_23 - .L_22)
.L_22:
        /*002c*/ 	.word	0x00000000
        /*0030*/ 	.short	0x0017
        /*0032*/ 	.short	0x0070
        /*0034*/ 	.byte	0x00, 0xf0, 0x11, 0x00


	//----- nvinfo : EIATTR_KPARAM_INFO
	.align		4
.L_23:
        /*0038*/ 	.byte	0x04, 0x17
        /*003a*/ 	.short	(.L_25 - .L_24)
.L_24:
        /*003c*/ 	.word	0x00000000
        /*0040*/ 	.short	0x0016
        /*0042*/ 	.short	0x006c
        /*0044*/ 	.byte	0x00, 0xf0, 0x11, 0x00


	//----- nvinfo : EIATTR_KPARAM_INFO
	.align		4
.L_25:
        /*0048*/ 	.byte	0x04, 0x17
        /*004a*/ 	.short	(.L_27 - .L_26)
.L_26:
        /*004c*/ 	.word	0x00000000
        /*0050*/ 	.short	0x0015
        /*0052*/ 	.short	0x0068
        /*0054*/ 	.byte	0x00, 0xf0, 0x11, 0x00


	//----- nvinfo : EIATTR_KPARAM_INFO
	.align		4
.L_27:
        /*0058*/ 	.byte	0x04, 0x17
        /*005a*/ 	.short	(.L_29 - .L_28)
.L_28:
        /*005c*/ 	.word	0x00000000
        /*0060*/ 	.short	0x0014
        /*0062*/ 	.short	0x0064
        /*0064*/ 	.byte	0x00, 0xf0, 0x11, 0x00


	//----- nvinfo : EIATTR_KPARAM_INFO
	.align		4
.L_29:
        /*0068*/ 	.byte	0x04, 0x17
        /*006a*/ 	.short	(.L_31 - .L_30)
.L_30:
        /*006c*/ 	.word	0x00000000
        /*0070*/ 	.short	0x0013
        /*0072*/ 	.short	0x0060
        /*0074*/ 	.byte	0x00, 0xf0, 0x11, 0x00


	//----- nvinfo : EIATTR_KPARAM_INFO
	.align		4
.L_31:
        /*0078*/ 	.byte	0x04, 0x17
        /*007a*/ 	.short	(.L_33 - .L_32)
.L_32:
        /*007c*/ 	.word	0x00000000
        /*0080*/ 	.short	0x0012
        /*0082*/ 	.short	0x005c
        /*0084*/ 	.byte	0x00, 0xf0, 0x11, 0x00


	//----- nvinfo : EIATTR_KPARAM_INFO
	.align		4
.L_33:
        /*0088*/ 	.byte	0x04, 0x17
        /*008a*/ 	.short	(.L_35 - .L_34)
.L_34:
        /*008c*/ 	.word	0x00000000
        /*0090*/ 	.short	0x0011
        /*0092*/ 	.short	0x0058
        /*0094*/ 	.byte	0x00, 0xf0, 0x11, 0x00


	//----- nvinfo : EIATTR_KPARAM_INFO
	.align		4
.L_35:
        /*0098*/ 	.byte	0x04, 0x17
        /*009a*/ 	.short	(.L_37 - .L_36)
.L_36:
        /*009c*/ 	.word	0x00000000
        /*00a0*/ 	.short	0x0010
        /*00a2*/ 	.short	0x0054
        /*00a4*/ 	.byte	0x00, 0xf0, 0x11, 0x00


	//----- nvinfo : EIATTR_KPARAM_INFO
	.align		4
.L_37:
        /*00a8*/ 	.byte	0x04, 0x17
        /*00aa*/ 	.short	(.L_39 - .L_38)
.L_38:
        /*00ac*/ 	.word	0x00000000
        /*00b0*/ 	.short	0x000f
        /*00b2*/ 	.short	0x0050
        /*00b4*/ 	.byte	0x00, 0xf0, 0x11, 0x00


	//----- nvinfo : EIATTR_KPARAM_INFO
	.align		4
.L_39:
        /*00b8*/ 	.byte	0x04, 0x17
        /*00ba*/ 	.short	(.L_41 - .L_40)
.L_40:
        /*00bc*/ 	.word	0x00000000
        /*00c0*/ 	.short	0x000e
        /*00c2*/ 	.short	0x004c
        /*00c4*/ 	.byte	0x00, 0xf0, 0x11, 0x00


	//----- nvinfo : EIATTR_KPARAM_INFO
	.align		4
.L_41:
        /*00c8*/ 	.byte	0x04, 0x17
        /*00ca*/ 	.short	(.L_43 - .L_42)
.L_42:
        /*00cc*/ 	.word	0x00000000
        /*00d0*/ 	.short	0x000d
        /*00d2*/ 	.short	0x0048
        /*00d4*/ 	.byte	0x00, 0xf0, 0x11, 0x00


	//----- nvinfo : EIATTR_KPARAM_INFO
	.align		4
.L_43:
        /*00d8*/ 	.byte	0x04, 0x17
        /*00da*/ 	.short	(.L_45 - .L_44)
.L_44:
        /*00dc*/ 	.word	0x00000000
        /*00e0*/ 	.short	0x000c
        /*00e2*/ 	.short	0x0044
        /*00e4*/ 	.byte	0x00, 0xf0, 0x11, 0x00


	//----- nvinfo : EIATTR_KPARAM_INFO
	.align		4
.L_45:
        /*00e8*/ 	.byte	0x04, 0x17
        /*00ea*/ 	.short	(.L_47 - .L_46)
.L_46:
        /*00ec*/ 	.word	0x00000000
        /*00f0*/ 	.short	0x000b
        /*00f2*/ 	.short	0x0040
        /*00f4*/ 	.byte	0x00, 0xf0, 0x11, 0x00


	//----- nvinfo : EIATTR_KPARAM_INFO
	.align		4
.L_47:
        /*00f8*/ 	.byte	0x04, 0x17
        /*00fa*/ 	.short	(.L_49 - .L_48)
.L_48:
        /*00fc*/ 	.word	0x00000000
        /*0100*/ 	.short	0x000a
        /*0102*/ 	.short	0x003c
        /*0104*/ 	.byte	0x00, 0xf0, 0x11, 0x00


	//----- nvinfo : EIATTR_KPARAM_INFO
	.align		4
.L_49:
        /*0108*/ 	.byte	0x04, 0x17
        /*010a*/ 	.short	(.L_51 - .L_50)
.L_50:
        /*010c*/ 	.word	0x00000000
        /*0110*/ 	.short	0x0009
        /*0112*/ 	.short	0x0038
        /*0114*/ 	.byte	0x00, 0xf0, 0x11, 0x00


	//----- nvinfo : EIATTR_KPARAM_INFO
	.align		4
.L_51:
        /*0118*/ 	.byte	0x04, 0x17
        /*011a*/ 	.short	(.L_53 - .L_52)
.L_52:
        /*011c*/ 	.word	0x00000000
        /*0120*/ 	.short	0x0008
        /*0122*/ 	.short	0x0034
        /*0124*/ 	.byte	0x00, 0xf0, 0x11, 0x00


	//----- nvinfo : EIATTR_KPARAM_INFO
	.align		4
.L_53:
        /*0128*/ 	.byte	0x04, 0x17
        /*012a*/ 	.short	(.L_55 - .L_54)
.L_54:
        /*012c*/ 	.word	0x00000000
        /*0130*/ 	.short	0x0007
        /*0132*/ 	.short	0x0030
        /*0134*/ 	.byte	0x00, 0xf0, 0x11, 0x00


	//----- nvinfo : EIATTR_KPARAM_INFO
	.align		4
.L_55:
        /*0138*/ 	.byte	0x04, 0x17
        /*013a*/ 	.short	(.L_57 - .L_56)
.L_56:
        /*013c*/ 	.word	0x00000000
        /*0140*/ 	.short	0x0006
        /*0142*/ 	.short	0x002c
        /*0144*/ 	.byte	0x00, 0xf0, 0x11, 0x00


	//----- nvinfo : EIATTR_KPARAM_INFO
	.align		4
.L_57:
        /*0148*/ 	.byte	0x04, 0x17
        /*014a*/ 	.short	(.L_59 - .L_58)
.L_58:
        /*014c*/ 	.word	0x00000000
        /*0150*/ 	.short	0x0005
        /*0152*/ 	.short	0x0028
        /*0154*/ 	.byte	0x00, 0xf0, 0x11, 0x00


	//----- nvinfo : EIATTR_KPARAM_INFO
	.align		4
.L_59:
        /*0158*/ 	.byte	0x04, 0x17
        /*015a*/ 	.short	(.L_61 - .L_60)
.L_60:
        /*015c*/ 	.word	0x00000000
        /*0160*/ 	.short	0x0004
        /*0162*/ 	.short	0x0020
        /*0164*/ 	.byte	0x00, 0xf4, 0x21, 0x00


	//----- nvinfo : EIATTR_KPARAM_INFO
	.align		4
.L_61:
        /*0168*/ 	.byte	0x04, 0x17
        /*016a*/ 	.short	(.L_63 - .L_62)
.L_62:
        /*016c*/ 	.word	0x00000000
        /*0170*/ 	.short	0x0003
        /*0172*/ 	.short	0x0018
        /*0174*/ 	.byte	0x00, 0xf4, 0x21, 0x00


	//----- nvinfo : EIATTR_KPARAM_INFO
	.align		4
.L_63:
        /*0178*/ 	.byte	0x04, 0x17
        /*017a*/ 	.short	(.L_65 - .L_64)
.L_64:
        /*017c*/ 	.word	0x00000000
        /*0180*/ 	.short	0x0002
        /*0182*/ 	.short	0x0010
        /*0184*/ 	.byte	0x00, 0xf4, 0x21, 0x00


	//----- nvinfo : EIATTR_KPARAM_INFO
	.align		4
.L_65:
        /*0188*/ 	.byte	0x04, 0x17
        /*018a*/ 	.short	(.L_67 - .L_66)
.L_66:
        /*018c*/ 	.word	0x00000000
        /*0190*/ 	.short	0x0001
        /*0192*/ 	.short	0x0008
        /*0194*/ 	.byte	0x00, 0xf4, 0x21, 0x00


	//----- nvinfo : EIATTR_KPARAM_INFO
	.align		4
.L_67:
        /*0198*/ 	.byte	0x04, 0x17
        /*019a*/ 	.short	(.L_69 - .L_68)
.L_68:
        /*019c*/ 	.word	0x00000000
        /*01a0*/ 	.short	0x0000
        /*01a2*/ 	.short	0x0000
        /*01a4*/ 	.byte	0x00, 0xf4, 0x21, 0x00


	//----- nvinfo : EIATTR_AT_ENTRY_FRAGMENTS
	.align		4
.L_69:
        /*01a8*/ 	.byte	0x04, 0x4f
        /*01aa*/ 	.short	(.L_71 - .L_70)


	//   ....[0]....
.L_70:
        /*01ac*/ 	.word	0x00000004


	//----- nvinfo : EIATTR_RESERVED_SMEM_USED
	.align		4
.L_71:
        /*01b0*/ 	.byte	0x01, 0x41
	.zero		2


	//----- nvinfo : EIATTR_SPARSE_MMA_MASK
	.align		4
        /*01b4*/ 	.byte	0x03, 0x50
        /*01b6*/ 	.short	0x0000


	//----- nvinfo : EIATTR_TCGEN05_1CTA_USED
	.align		4
        /*01b8*/ 	.byte	0x01, 0x51
	.zero		2


	//----- nvinfo : EIATTR_MAXREG_COUNT
	.align		4
        /*01bc*/ 	.byte	0x03, 0x1b
        /*01be*/ 	.short	0x00ff


	//----- nvinfo : EIATTR_NUM_BARRIERS
	.align		4
        /*01c0*/ 	.byte	0x02, 0x4c
        /*01c2*/ 	.byte	0x01
	.zero		1


	//----- nvinfo : EIATTR_INT_WARP_WIDE_INSTR_OFFSETS
	.align		4
        /*01c4*/ 	.byte	0x04, 0x31
        /*01c6*/ 	.short	(.L_73 - .L_72)


	//   ....[0]....
.L_72:
        /*01c8*/ 	.word	0x00000bf0


	//   ....[1]....
        /*01cc*/ 	.word	0x00000c00


	//   ....[2]....
        /*01d0*/ 	.word	0x00000e10


	//   ....[3]....
        /*01d4*/ 	.word	0x00000ea0


	//   ....[4]....
        /*01d8*/ 	.word	0x00001fd0


	//   ....[5]....
        /*01dc*/ 	.word	0x00003f40


	//   ....[6]....
        /*01e0*/ 	.word	0x00003f90


	//----- nvinfo : EIATTR_COOP_GROUP_MASK_REGIDS
	.align		4
.L_73:
        /*01e4*/ 	.byte	0x04, 0x29
        /*01e6*/ 	.short	(.L_75 - .L_74)


	//   ....[0]....
.L_74:
        /*01e8*/ 	.word	0xffffffff


	//   ....[1]....
        /*01ec*/ 	.word	0xffffffff


	//   ....[2]....
        /*01f0*/ 	.word	0xffffffff


	//   ....[3]....
        /*01f4*/ 	.word	0xffffffff


	//   ....[4]....
        /*01f8*/ 	.word	0xffffffff


	//   ....[5]....
        /*01fc*/ 	.word	0xffffffff


	//   ....[6]....
        /*0200*/ 	.word	0xffffffff


	//   ....[7]....
        /*0204*/ 	.word	0xffffffff


	//----- nvinfo : EIATTR_COOP_GROUP_INSTR_OFFSETS
	.align		4
.L_75:
        /*0208*/ 	.byte	0x04, 0x28
        /*020a*/ 	.short	(.L_77 - .L_76)


	//   ....[0]....
.L_76:
        /*020c*/ 	.word	0x00000050


	//   ....[1]....
        /*0210*/ 	.word	0x00000310


	//   ....[2]....
        /*0214*/ 	.word	0x000012e0


	//   ....[3]....
        /*0218*/ 	.word	0x00001a40


	//   ....[4]....
        /*021c*/ 	.word	0x00002370


	//   ....[5]....
        /*0220*/ 	.word	0x00002830


	//   ....[6]....
        /*0224*/ 	.word	0x00003dd0


	//   ....[7]....
        /*0228*/ 	.word	0x00004040


	//----- nvinfo : EIATTR_VRC_CTA_INIT_COUNT
	.align		4
.L_77:
        /*022c*/ 	.byte	0x02, 0x4a
        /*022e*/ 	.byte	0x80
	.zero		1


	//----- nvinfo : EIATTR_MBARRIER_INSTR_OFFSETS
	.align		4
        /*0230*/ 	.byte	0x04, 0x39
        /*0232*/ 	.short	(.L_79 - .L_78)


	//   ....[0]....
.L_78:
        /*0234*/ 	.word	0x00000d80
        /*0238*/ 	.word	0x000000ff
        /*023c*/ 	.word	0x00000000
        /*0240*/ 	.short	0x0100
        /*0242*/ 	.byte	0x0b
	.zero		1


	//   ....[1]....
        /*0244*/ 	.word	0x00000e90
        /*0248*/ 	.word	0x000000ff
        /*024c*/ 	.word	0x00002c08
        /*0250*/ 	.short	0x0100
        /*0252*/ 	.byte	0x0a
	.zero		1


	//   ....[2]....
        /*0254*/ 	.word	0x00000f30
        /*0258*/ 	.word	0x000000ff
        /*025c*/ 	.word	0x00002400
        /*0260*/ 	.short	0x0100
        /*0262*/ 	.byte	0x0a
	.zero		1


	//   ....[3]....
        /*0264*/ 	.word	0x00001060
        /*0268*/ 	.word	0x000000ff
        /*026c*/ 	.word	0x00002400
        /*0270*/ 	.short	0x010a
        /*0272*/ 	.byte	0x0a
	.zero		1


	//   ....[4]....
        /*0274*/ 	.word	0x000010f0
        /*0278*/ 	.word	0x000000ff
        /*027c*/ 	.word	0x00002400
        /*0280*/ 	.short	0x0108
        /*0282*/ 	.byte	0x0a
	.zero		1


	//   ....[5]....
        /*0284*/ 	.word	0x00002080
        /*0288*/ 	.word	0x000000ff
        /*028c*/ 	.word	0x00002c10
        /*0290*/ 	.short	0x0100
        /*0292*/ 	.byte	0x0a
	.zero		1


	//   ....[6]....
        /*0294*/ 	.word	0x00002170
        /*0298*/ 	.word	0x000000ff
        /*029c*/ 	.word	0x00002c10
        /*02a0*/ 	.short	0x010a
        /*02a2*/ 	.byte	0x0a
	.zero		1


	//   ....[7]....
        /*02a4*/ 	.word	0x000021d0
        /*02a8*/ 	.word	0x000000ff
        /*02ac*/ 	.word	0x00002c10
        /*02b0*/ 	.short	0x0108
        /*02b2*/ 	.byte	0x0a
	.zero		1


	//   ....[8]....
        /*02b4*/ 	.word	0x00002720
        /*02b8*/ 	.word	0x000000ff
        /*02bc*/ 	.word	0x00000000
        /*02c0*/ 	.short	0x010a
        /*02c2*/ 	.byte	0x0b
	.zero		1


	//   ....[9]....
        /*02c4*/ 	.word	0x00002d60
        /*02c8*/ 	.word	0x000000ff
        /*02cc*/ 	.word	0x00000000
        /*02d0*/ 	.short	0x010a
        /*02d2*/ 	.byte	0x0b
	.zero		1


	//   ....[10]....
        /*02d4*/ 	.word	0x00002e70
        /*02d8*/ 	.word	0x000000ff
        /*02dc*/ 	.word	0x00002c00
        /*02e0*/ 	.short	0x0108
        /*02e2*/ 	.byte	0x0a
	.zero		1


	//   ....[11]....
        /*02e4*/ 	.word	0x00002e90
        /*02e8*/ 	.word	0x000000ff
        /*02ec*/ 	.word	0x00002c08
        /*02f0*/ 	.short	0x0108
        /*02f2*/ 	.byte	0x0a
	.zero		1


	//   ....[12]....
        /*02f4*/ 	.word	0x00004060
        /*02f8*/ 	.word	0x000000ff
        /*02fc*/ 	.word	0x00002400
        /*0300*/ 	.short	0x010a
        /*0302*/ 	.byte	0x0a
	.zero		1


	//   ....[13]....
        /*0304*/ 	.word	0x00004090
        /*0308*/ 	.word	0x000000ff
        /*030c*/ 	.word	0x00002c10
        /*0310*/ 	.short	0x010a
        /*0312*/ 	.byte	0x0a
	.zero		1


	//   ....[14]....
        /*0314*/ 	.word	0x000040c0
        /*0318*/ 	.word	0x000000ff
        /*031c*/ 	.word	0x00000000
        /*0320*/ 	.short	0x010a
        /*0322*/ 	.byte	0x0b
	.zero		1


	//   ....[15]....
        /*0324*/ 	.word	0x000040f0
        /*0328*/ 	.word	0x000000ff
        /*032c*/ 	.word	0x00000000
        /*0330*/ 	.short	0x010a
        /*0332*/ 	.byte	0x0b
	.zero		1


	//----- nvinfo : EIATTR_NUM_MBARRIERS
	.align		4
.L_79:
        /*0334*/ 	.byte	0x03, 0x38
        /*0336*/ 	.short	0xffff


	//----- nvinfo : EIATTR_EXIT_INSTR_OFFSETS
	.align		4
        /*0338*/ 	.byte	0x04, 0x1c
        /*033a*/ 	.short	(.L_81 - .L_80)


	//   ....[0]....
.L_80:
        /*033c*/ 	.word	0x00004050


	//----- nvinfo : EIATTR_REQNTID
	.align		4
.L_81:
        /*0340*/ 	.byte	0x04, 0x10
        /*0342*/ 	.short	(.L_83 - .L_82)
.L_82:
        /*0344*/ 	.word	0x00000100
        /*0348*/ 	.word	0x00000001
        /*034c*/ 	.word	0x00000001


	//----- nvinfo : EIATTR_CRS_STACK_SIZE
	.align		4
.L_83:
        /*0350*/ 	.byte	0x04, 0x1e
        /*0352*/ 	.short	(.L_85 - .L_84)
.L_84:
        /*0354*/ 	.word	0x00000000


	//----- nvinfo : EIATTR_CBANK_PARAM_SIZE
	.align		4
.L_85:
        /*0358*/ 	.byte	0x03, 0x19
        /*035a*/ 	.short	0x0088


	//----- nvinfo : EIATTR_PARAM_CBANK
	.align		4
        /*035c*/ 	.byte	0x04, 0x0a
        /*035e*/ 	.short	(.L_87 - .L_86)
	.align		4
.L_86:
        /*0360*/ 	.word	index@(.nv.constant0.attn_fwd)
        /*0364*/ 	.short	0x0380
        /*0366*/ 	.short	0x0088


	//----- nvinfo : EIATTR_SW_WAR
	.align		4
.L_87:
        /*0368*/ 	.byte	0x04, 0x36
        /*036a*/ 	.short	(.L_89 - .L_88)
.L_88:
        /*036c*/ 	.word	0x00000008
.L_89:


//--------------------- .nv.compat                --------------------------
	.section	.nv.compat,"",@"SHT_CUDA_COMPAT_INFO"
	.align	4
        /*0000*/ 	.byte	0x02, 0x02, 0x02, 0x00, 0x02, 0x05, 0x05, 0x00, 0x02, 0x03, 0x00, 0x00, 0x02, 0x06, 0x01, 0x00


//--------------------- .nv.callgraph             --------------------------
	.section	.nv.callgraph,"",@"SHT_CUDA_CALLGRAPH"
	.align	4
	.sectionentsize	8
	.align		4
        /*0000*/ 	.word	0x00000000
	.align		4
        /*0004*/ 	.word	0xffffffff
	.align		4
        /*0008*/ 	.word	0x00000000
	.align		4
        /*000c*/ 	.word	0xfffffffe
	.align		4
        /*0010*/ 	.word	0x00000000
	.align		4
        /*0014*/ 	.word	0xfffffffd
	.align		4
        /*0018*/ 	.word	0x00000000
	.align		4
        /*001c*/ 	.word	0xfffffffc


//--------------------- .nv.constant4             --------------------------
	.section	.nv.constant4,"a",@progbits
	.align	8
	.align		8
.nv.constant4:
        /*0000*/ 	.dword	_$_str


//--------------------- .text.attn_fwd            --------------------------
	.section	.text.attn_fwd,"ax",@progbits
	.align	128
        .global         attn_fwd
        .type           attn_fwd,@function
        .size           attn_fwd,(.L_x_27 - attn_fwd)
        .other          attn_fwd,@"STO_CUDA_ENTRY STV_DEFAULT"
attn_fwd:
.text.attn_fwd:
[----:B------:R-:W0:Y:S01]  /*0000*/  LDC R1, c[0x0][0x37c] ;  /* 0x0000df00ff017b82 */ /* 0x000e220000000800 */
[----:B------:R-:W1:Y:S02]  /*0010*/  S2R R0, SR_TID.X ;  /* 0x0000000000007919 */ /* 0x000e640000002100 */
[----:B-1----:R-:W-:-:S13]  /*0020*/  ISETP.GE.U32.AND P0, PT, R0, 0x20, PT ;  /* 0x000000200000780c */ /* 0x002fda0003f06070 */
[----:B------:R-:W-:Y:S05]  /*0030*/  @P0 BRA `(.L_x_0) ;  /* 0x0000000000b80947 */ /* 0x000fea0003800000 */
[----:B------:R-:W1:Y:S01]  /*0040*/  S2UR UR6, SR_CgaCtaId ;  /* 0x00000000000679c3 */ /* 0x000e620000008800 */
[----:B------:R-:W-:Y:S01]  /*0050*/  NOP ;  /* 0x0000000000007918 */ /* 0x000fe20000000000 */
[----:B------:R-:W-:Y:S02]  /*0060*/  UMOV UR4, 0x40 ;  /* 0x0000004000047882 */ /* 0x000fe40000000000 */
[----:B-1----:R-:W-:-:S09]  /*0070*/  ULEA UR4, UR6, UR4, 0x18 ;  /* 0x0000000406047291 */ /* 0x002fd2000f8ec0ff */
[----:B------:R-:W1:Y:S01]  /*0080*/  LDS.U8 R2, [UR4] ;  /* 0x00000004ff027984 */ /* 0x000e620008000000 */
[----:B------:R-:W-:Y:S02]  /*0090*/  UMOV UR4, 0x400 ;  /* 0x0000040000047882 */ /* 0x000fe40000000000 */
[----:B------:R-:W-:Y:S01]  /*00a0*/  ULEA UR4, UR6, UR4, 0x18 ;  /* 0x0000000406047291 */ /* 0x000fe2000f8ec0ff */
[----:B-1----:R-:W-:-:S13]  /*00b0*/  ISETP.NE.AND P1, PT, R2, RZ, PT ;  /* 0x000000ff0200720c */ /* 0x002fda0003f25270 */
[----:B------:R-:W-:Y:S05]  /*00c0*/  @P1 BRA `(.L_x_1) ;  /* 0x00000000007c1947 */ /* 0x000fea0003800000 */
[----:B------:R-:W-:-:S13]  /*00d0*/  ELECT P1, URZ, PT ;  /* 0x0000000000ff782f */ /* 0x000fda0003820000 */
[----:B------:R-:W-:Y:S05]  /*00e0*/  @!P1 BRA `(.L_x_2) ;  /* 0x0000000000849947 */ /* 0x000fea0003800000 */
[----:B------:R-:W-:Y:S01]  /*00f0*/  UMOV UR5, 0x2 ;  /* 0x0000000200057882 */ /* 0x000fe20000000000 */
[----:B------:R-:W-:Y:S02]  /*0100*/  IMAD.MOV.U32 R5, RZ, RZ, 0x1 ;  /* 0x00000001ff057424 */ /* 0x000fe400078e00ff */
[----:B------:R-:W-:Y:S02]  /*0110*/  IMAD.MOV.U32 R3, RZ, RZ, 0x3 ;  /* 0x00000003ff037424 */ /* 0x000fe400078e00ff */
[----:B------:R-:W-:Y:S04]  /*0120*/  DEPBAR.LE SB1, 0x36 ;  /* 0x00009d800000791a */ /* 0x000fe80000000000 */
[----:B------:R-:W1:Y:S02]  /*0130*/  UTCATOMSWS.FIND_AND_SET.ALIGN UP0, UR5, UR5 ;  /* 0x00000005000575e3 */ /* 0x000e640008000800 */
[----:B-1----:R-:W-:-:S04]  /*0140*/  PLOP3.LUT P1, PT, PT, PT, UP0, 0x80, 0x8 ;  /* 0x000000000008781c */ /* 0x002fc80003f2f008 */
[----:B------:R-:W-:-:S04]  /*0150*/  SEL R2, RZ, 0xffffffff, !P1 ;  /* 0xffffffffff027807 */ /* 0x000fc80004800000 */
[----:B------:R-:W-:Y:S01]  /*0160*/  ISETP.NE.AND P1, PT, R2, RZ, PT ;  /* 0x000000ff0200720c */ /* 0x000fe20003f25270 */
[----:B------:R-:W-:-:S12]  /*0170*/  IMAD.U32 R2, RZ, RZ, UR5 ;  /* 0x00000005ff027e24 */ /* 0x000fd8000f8e00ff */
[----:B------:R-:W-:Y:S05]  /*0180*/  @P1 BRA `(.L_x_3) ;  /* 0x0000000000241947 */ /* 0x000fea0003800000 */
.L_x_4:
[----:B------:R-:W-:Y:S05]  /*0190*/  NANOSLEEP 0x64 ;  /* 0x000000640000795d */ /* 0x000fea0003800000 */
[----:B------:R-:W-:-:S05]  /*01a0*/  UMOV UR5, 0x2 ;  /* 0x0000000200057882 */ /* 0x000fca0000000000 */
[----:B------:R-:W-:Y:S04]  /*01b0*/  DEPBAR.LE SB1, 0x36 ;  /* 0x00009d800000791a */ /* 0x000fe80000000000 */
[----:B------:R-:W1:Y:S02]  /*01c0*/  UTCATOMSWS.FIND_AND_SET.ALIGN UP0, UR5, UR5 ;  /* 0x00000005000575e3 */ /* 0x000e640008000800 */
[----:B-1----:R-:W-:-:S04]  /*01d0*/  PLOP3.LUT P1, PT, PT, PT, UP0, 0x80, 0x8 ;  /* 0x000000000008781c */ /* 0x002fc80003f2f008 */
[----:B------:R-:W-:-:S04]  /*01e0*/  SEL R2, RZ, 0xffffffff, !P1 ;  /* 0xffffffffff027807 */ /* 0x000fc80004800000 */
[----:B------:R-:W-:Y:S01]  /*01f0*/  ISETP.NE.AND P1, PT, R2, RZ, PT ;  /* 0x000000ff0200720c */ /* 0x000fe20003f25270 */
[----:B------:R-:W-:-:S12]  /*0200*/  IMAD.U32 R2, RZ, RZ, UR5 ;  /* 0x00000005ff027e24 */ /* 0x000fd8000f8e00ff */
[----:B------:R-:W-:Y:S05]  /*0210*/  @!P1 BRA `(.L_x_4) ;  /* 0xfffffffc00dc9947 */ /* 0x000fea000383ffff */
.L_x_3:
[C---:B------:R-:W-:Y:S01]  /*0220*/  VIADD R4, R2.reuse, 0x10 ;  /* 0x0000001002047836 */ /* 0x040fe20000000000 */
[----:B------:R-:W-:Y:S01]  /*0230*/  UMOV UR5, 0x50 ;  /* 0x0000005000057882 */ /* 0x000fe20000000000 */
[----:B------:R-:W-:Y:S01]  /*0240*/  SHF.L.U32 R3, R3, R2, RZ ;  /* 0x0000000203037219 */ /* 0x000fe200000006ff */
[----:B------:R-:W-:Y:S01]  /*0250*/  ULEA UR5, UR6, UR5, 0x18 ;  /* 0x0000000506057291 */ /* 0x000fe2000f8ec0ff */
[----:B------:R-:W-:Y:S02]  /*0260*/  SHF.L.U32 R2, R2, 0x5, RZ ;  /* 0x0000000502027819 */ /* 0x000fe400000006ff */
[----:B------:R-:W-:-:S04]  /*0270*/  SHF.L.U32 R4, R5, R4, RZ ;  /* 0x0000000405047219 */ /* 0x000fc800000006ff */
[----:B------:R-:W-:-:S05]  /*0280*/  LOP3.LUT R3, R4, R3, RZ, 0xfc, !PT ;  /* 0x0000000304037212 */ /* 0x000fca00078efcff */
[----:B------:R1:W-:Y:S04]  /*0290*/  ATOMS.OR RZ, [UR5], R3 ;  /* 0x00000003ffff798c */ /* 0x0003e8000b000005 */
[----:B------:R1:W-:Y:S01]  /*02a0*/  STS [UR4], R2 ;  /* 0x00000002ff007988 */ /* 0x0003e20008000804 */
[----:B------:R-:W-:Y:S05]  /*02b0*/  BRA `(.L_x_2) ;  /* 0x0000000000107947 */ /* 0x000fea0003800000 */
.L_x_1:
[----:B------:R-:W-:-:S05]  /*02c0*/  IMAD.MOV.U32 R2, RZ, RZ, -0x1 ;  /* 0xffffffffff027424 */ /* 0x000fca00078e00ff */
[----:B------:R1:W-:Y:S02]  /*02d0*/  STS [UR4], R2 ;  /* 0x00000002ff007988 */ /* 0x0003e40008000804 */
[----:B-1----:R-:W-:-:S07]  /*02e0*/  MOV R2, 0x300 ;  /* 0x0000030000027802 */ /* 0x002fce0000000f00 */
[----:B0-----:R-:W-:Y:S05]  /*02f0*/  CALL.REL.NOINC `($__internal_1_$__cuda_sm10x_tcgen05_guardrail_trap_phase_invalid_during_alloc) ;  /* 0x0000003c00947944 */ /* 0x001fea0003c00000 */
.L_x_2:
[----:B------:R-:W-:Y:S05]  /*0300*/  WARPSYNC.ALL ;  /* 0x0000000000007948 */ /* 0x000fea0003800000 */
[----:B------:R-:W-:Y:S01]  /*0310*/  NOP ;  /* 0x0000000000007918 */ /* 0x000fe20000000000 */
.L_x_0:
[----:B-1----:R-:W1:Y:S01]  /*0320*/  S2R R2, SR_CTAID.X ;  /* 0x0000000000027919 */ /* 0x002e620000002500 */
[----:B------:R-:W2:Y:S01]  /*0330*/  S2UR UR7, SR_CTAID.Y ;  /* 0x00000000000779c3 */ /* 0x000ea20000002600 */
[----:B------:R-:W2:Y:S01]  /*0340*/  LDCU.64 UR4, c[0x0][0x3b0] ;  /* 0x00007600ff0477ac */ /* 0x000ea20008000a00 */
[----:B------:R-:W-:Y:S01]  /*0350*/  LOP3.LUT R3, R0, 0x7f, RZ, 0xc0, !PT ;  /* 0x0000007f00037812 */ /* 0x000fe200078ec0ff */
[----:B------:R-:W-:Y:S01]  /*0360*/  UMOV UR10, 0x400 ;  /* 0x00000400000a7882 */ /* 0x000fe20000000000 */
[----:B------:R-:W3:Y:S04]  /*0370*/  LDCU.64 UR20, c[0x0][0x358] ;  /* 0x00006b00ff1477ac */ /* 0x000ee80008000a00 */
[----:B------:R-:W4:Y:S01]  /*0380*/  S2UR UR6, SR_CgaCtaId ;  /* 0x00000000000679c3 */ /* 0x000f220000008800 */
[----:B------:R-:W0:Y:S07]  /*0390*/  LDCU UR13, c[0x0][0x3f0] ;  /* 0x00007e00ff0d77ac */ /* 0x000e2e0008000800 */
[----:B------:R-:W0:Y:S08]  /*03a0*/  LDC R11, c[0x0][0x3b8] ;  /* 0x0000ee00ff0b7b82 */ /* 0x000e300000000800 */
[----:B------:R-:W3:Y:S01]  /*03b0*/  LDC.64 R6, c[0x0][0x380] ;  /* 0x0000e000ff067b82 */ /* 0x000ee20000000a00 */
[----:B--2---:R-:W-:Y:S01]  /*03c0*/  UIMAD UR4, UR7, UR4, URZ ;  /* 0x00000004070472a4 */ /* 0x004fe2000f8e02ff */
[----:B-1----:R-:W-:Y:S01]  /*03d0*/  IMAD R3, R2, 0x80, R3 ;  /* 0x0000008002037824 */ /* 0x002fe200078e0203 */
[----:B------:R-:W-:Y:S01]  /*03e0*/  SHF.R.U32.HI R2, RZ, 0x7, R0 ;  /* 0x00000007ff027819 */ /* 0x000fe20000011600 */
[----:B----4-:R-:W-:-:S04]  /*03f0*/  ULEA UR10, UR6, UR10, 0x18 ;  /* 0x0000000a060a7291 */ /* 0x010fc8000f8ec0ff */
[----:B------:R-:W-:Y:S01]  /*0400*/  BAR.SYNC.DEFER_BLOCKING 0x0 ;  /* 0x0000000000007b1d */ /* 0x000fe20000010000 */
[----:B------:R-:W-:Y:S01]  /*0410*/  IMAD R5, R3, UR5, RZ ;  /* 0x0000000503057c24 */ /* 0x000fe2000f8e02ff */
[----:B------:R-:W-:Y:S01]  /*0420*/  SGXT.U32 R2, R2, 0x1 ;  /* 0x000000010202781a */ /* 0x000fe20000000000 */
[----:B------:R-:W-:-:S04]  /*0430*/  USHF.R.S32.HI UR5, URZ, 0x1f, UR4 ;  /* 0x0000001fff057899 */ /* 0x000fc80008011404 */
[----:B0-----:R-:W-:-:S04]  /*0440*/  IMAD R2, R2, R11, RZ ;  /* 0x0000000b02027224 */ /* 0x001fc800078e02ff */
[----:B------:R-:W-:Y:S01]  /*0450*/  IMAD R4, R11, 0x2, R2 ;  /* 0x000000020b047824 */ /* 0x000fe200078e0202 */
[----:B---3--:R-:W-:Y:S01]  /*0460*/  IADD3 R9, P1, P2, R5, UR4, R6 ;  /* 0x0000000405097c10 */ /* 0x008fe2000fa3e006 */
[----:B------:R-:W0:Y:S01]  /*0470*/  LDCU UR4, c[0x0][0x3c8] ;  /* 0x00007900ff0477ac */ /* 0x000e220008000800 */
[----:B------:R-:W-:-:S04]  /*0480*/  SHF.R.S32.HI R6, RZ, 0x1f, R5 ;  /* 0x0000001fff067819 */ /* 0x000fc80000011405 */
[----:B------:R-:W-:Y:S01]  /*0490*/  IADD3.X R7, PT, PT, R6, UR5, R7, P1, P2 ;  /* 0x0000000506077c10 */ /* 0x000fe20008fe4407 */
[C---:B------:R-:W-:Y:S01]  /*04a0*/  IMAD R6, R11.reuse, 0x2, R4 ;  /* 0x000000020b067824 */ /* 0x040fe200078e0204 */
[-C--:B------:R-:W-:Y:S01]  /*04b0*/  IADD3 R12, P1, PT, R2, R9.reuse, RZ ;  /* 0x00000009020c7210 */ /* 0x080fe20007f3e0ff */
[----:B------:R-:W1:Y:S01]  /*04c0*/  LDS R34, [UR10] ;  /* 0x0000000aff227984 */ /* 0x000e620008000800 */
[----:B------:R-:W-:Y:S02]  /*04d0*/  BAR.SYNC.DEFER_BLOCKING 0x0 ;  /* 0x0000000000007b1d */ /* 0x000fe40000010000 */
[C---:B------:R-:W-:Y:S02]  /*04e0*/  LEA R8, R11.reuse, R6, 0x1 ;  /* 0x000000060b087211 */ /* 0x040fe400078e08ff */
[----:B------:R-:W-:Y:S02]  /*04f0*/  IADD3 R14, P2, PT, R4, R9, RZ ;  /* 0x00000009040e7210 */ /* 0x000fe40007f5e0ff */
[-C--:B------:R-:W-:Y:S01]  /*0500*/  LEA.HI.X.SX32 R13, R2, R7.reuse, 0x1, P1 ;  /* 0x00000007020d7211 */ /* 0x080fe200008f0eff */
[----:B------:R-:W-:Y:S01]  /*0510*/  IMAD R10, R11, 0x2, R8 ;  /* 0x000000020b0a7824 */ /* 0x000fe200078e0208 */
[----:B------:R-:W-:-:S02]  /*0520*/  LEA.HI.X.SX32 R15, R4, R7, 0x1, P2 ;  /* 0x00000007040f7211 */ /* 0x000fc400010f0eff */
[-C--:B------:R-:W-:Y:S02]  /*0530*/  IADD3 R16, P1, PT, R6, R9.reuse, RZ ;  /* 0x0000000906107210 */ /* 0x080fe40007f3e0ff */
[----:B------:R-:W-:Y:S02]  /*0540*/  IADD3 R18, P2, PT, R8, R9, RZ ;  /* 0x0000000908127210 */ /* 0x000fe40007f5e0ff */
[-C--:B------:R-:W-:Y:S02]  /*0550*/  LEA.HI.X.SX32 R17, R6, R7.reuse, 0x1, P1 ;  /* 0x0000000706117211 */ /* 0x080fe400008f0eff */
[----:B------:R-:W-:Y:S01]  /*0560*/  LEA.HI.X.SX32 R19, R8, R7, 0x1, P2 ;  /* 0x0000000708137211 */ /* 0x000fe200010f0eff */
[----:B------:R-:W-:Y:S01]  /*0570*/  IMAD R8, R11, 0x2, R10 ;  /* 0x000000020b087824 */ /* 0x000fe200078e020a */
[----:B------:R-:W-:-:S04]  /*0580*/  IADD3 R20, P1, PT, R10, R9, RZ ;  /* 0x000000090a147210 */ /* 0x000fc80007f3e0ff */
[----:B------:R-:W-:Y:S01]  /*0590*/  LEA.HI.X.SX32 R21, R10, R7, 0x1, P1 ;  /* 0x000000070a157211 */ /* 0x000fe200008f0eff */
[----:B------:R-:W-:Y:S01]  /*05a0*/  IMAD R10, R11, 0x2, R8 ;  /* 0x000000020b0a7824 */ /* 0x000fe200078e0208 */
[----:B------:R2:W5:Y:S01]  /*05b0*/  LDG.E.U8 R2, desc[UR20][R12.64] ;  /* 0x000000140c027981 */ /* 0x000562000c1e1100 */
[----:B------:R-:W-:-:S03]  /*05c0*/  IADD3 R22, P1, PT, R8, R9, RZ ;  /* 0x0000000908167210 */ /* 0x000fc60007f3e0ff */
[----:B------:R3:W5:Y:S04]  /*05d0*/  LDG.E.U8 R4, desc[UR20][R14.64] ;  /* 0x000000140e047981 */ /* 0x000768000c1e1100 */
[----:B------:R4:W5:Y:S01]  /*05e0*/  LDG.E.U8 R5, desc[UR20][R16.64] ;  /* 0x0000001410057981 */ /* 0x000962000c1e1100 */
[----:B--2---:R-:W-:-:S03]  /*05f0*/  IMAD R12, R11, 0x2, R10 ;  /* 0x000000020b0c7824 */ /* 0x004fc600078e020a */
[----:B------:R2:W5:Y:S01]  /*0600*/  LDG.E.U8 R6, desc[UR20][R18.64] ;  /* 0x0000001412067981 */ /* 0x000562000c1e1100 */
[----:B------:R-:W-:Y:S02]  /*0610*/  LEA.HI.X.SX32 R23, R8, R7, 0x1, P1 ;  /* 0x0000000708177211 */ /* 0x000fe400008f0eff */
[C---:B---3--:R-:W-:Y:S01]  /*0620*/  LEA R14, R11.reuse, R12, 0x1 ;  /* 0x0000000c0b0e7211 */ /* 0x048fe200078e08ff */
[----:B------:R-:W5:Y:S01]  /*0630*/  LDG.E.U8 R8, desc[UR20][R20.64] ;  /* 0x0000001414087981 */ /* 0x000f62000c1e1100 */
[-C--:B------:R-:W-:Y:S02]  /*0640*/  IADD3 R24, P1, PT, R10, R9.reuse, RZ ;  /* 0x000000090a187210 */ /* 0x080fe40007f3e0ff */
[----:B------:R-:W-:Y:S01]  /*0650*/  IADD3 R26, P2, PT, R12, R9, RZ ;  /* 0x000000090c1a7210 */ /* 0x000fe20007f5e0ff */
[----:B----4-:R-:W-:Y:S01]  /*0660*/  IMAD R16, R11, 0x2, R14 ;  /* 0x000000020b107824 */ /* 0x010fe200078e020e */
[----:B------:R-:W-:-:S03]  /*0670*/  LEA.HI.X.SX32 R25, R10, R7, 0x1, P1 ;  /* 0x000000070a197211 */ /* 0x000fc600008f0eff */
[C---:B------:R-:W-:Y:S01]  /*0680*/  IMAD R30, R11.reuse, 0x2, R16 ;  /* 0x000000020b1e7824 */ /* 0x040fe200078e0210 */
[----:B------:R-:W-:Y:S01]  /*0690*/  IADD3 R28, P1, PT, R14, R9, RZ ;  /* 0x000000090e1c7210 */ /* 0x000fe20007f3e0ff */
[----:B------:R3:W5:Y:S01]  /*06a0*/  LDG.E.U8 R10, desc[UR20][R22.64] ;  /* 0x00000014160a7981 */ /* 0x000762000c1e1100 */
[-C--:B------:R-:W-:Y:S01]  /*06b0*/  LEA.HI.X.SX32 R27, R12, R7.reuse, 0x1, P2 ;  /* 0x000000070c1b7211 */ /* 0x080fe200010f0eff */
[----:B------:R-:W-:Y:S01]  /*06c0*/  IMAD R32, R11, 0x2, R30 ;  /* 0x000000020b207824 */ /* 0x000fe200078e021e */
[----:B------:R-:W-:Y:S01]  /*06d0*/  LEA.HI.X.SX32 R29, R14, R7, 0x1, P1 ;  /* 0x000000070e1d7211 */ /* 0x000fe200008f0eff */
[----:B------:R4:W5:Y:S01]  /*06e0*/  LDG.E.U8 R12, desc[UR20][R24.64] ;  /* 0x00000014180c7981 */ /* 0x000962000c1e1100 */
[----:B--2---:R-:W-:-:S03]  /*06f0*/  IADD3 R18, P1, PT, R16, R9, RZ ;  /* 0x0000000910127210 */ /* 0x004fc60007f3e0ff */
[----:B------:R2:W5:Y:S01]  /*0700*/  LDG.E.U8 R13, desc[UR20][R26.64] ;  /* 0x000000141a0d7981 */ /* 0x000562000c1e1100 */
[----:B------:R-:W-:Y:S01]  /*0710*/  LEA.HI.X.SX32 R19, R16, R7, 0x1, P1 ;  /* 0x0000000710137211 */ /* 0x000fe200008f0eff */
[C---:B---3--:R-:W-:Y:S01]  /*0720*/  IMAD R22, R11.reuse, 0x2, R32 ;  /* 0x000000020b167824 */ /* 0x048fe200078e0220 */
[-C--:B------:R-:W-:Y:S01]  /*0730*/  IADD3 R16, P1, PT, R30, R9.reuse, RZ ;  /* 0x000000091e107210 */ /* 0x080fe20007f3e0ff */
[----:B------:R3:W5:Y:S01]  /*0740*/  LDG.E.U8 R14, desc[UR20][R28.64] ;  /* 0x000000141c0e7981 */ /* 0x000762000c1e1100 */
[----:B------:R-:W-:Y:S02]  /*0750*/  IADD3 R20, P2, PT, R32, R9, RZ ;  /* 0x0000000920147210 */ /* 0x000fe40007f5e0ff */
[C---:B----4-:R-:W-:Y:S01]  /*0760*/  LEA R24, R11.reuse, R22, 0x1 ;  /* 0x000000160b187211 */ /* 0x050fe200078e08ff */
[----:B------:R4:W5:Y:S01]  /*0770*/  LDG.E.U8 R15, desc[UR20][R18.64] ;  /* 0x00000014120f7981 */ /* 0x000962000c1e1100 */
[----:B------:R-:W-:Y:S02]  /*0780*/  LEA.HI.X.SX32 R17, R30, R7, 0x1, P1 ;  /* 0x000000071e117211 */ /* 0x000fe400008f0eff */
[----:B--2---:R-:W-:Y:S01]  /*0790*/  IADD3 R26, P1, PT, R22, R9, RZ ;  /* 0x00000009161a7210 */ /* 0x004fe20007f3e0ff */
[C---:B------:R-:W-:Y:S01]  /*07a0*/  IMAD R36, R11.reuse, 0x2, R24 ;  /* 0x000000020b247824 */ /* 0x040fe200078e0218 */
[-C--:B------:R-:W-:Y:S01]  /*07b0*/  LEA.HI.X.SX32 R21, R32, R7.reuse, 0x1, P2 ;  /* 0x0000000720157211 */ /* 0x080fe200010f0eff */
[----:B------:R-:W5:Y:S01]  /*07c0*/  LDG.E.U8 R16, desc[UR20][R16.64] ;  /* 0x0000001410107981 */ /* 0x000f62000c1e1100 */
[----:B------:R-:W-:Y:S01]  /*07d0*/  LEA.HI.X.SX32 R27, R22, R7, 0x1, P1 ;  /* 0x00000007161b7211 */ /* 0x000fe200008f0eff */
[----:B------:R-:W-:Y:S01]  /*07e0*/  IMAD R22, R11, 0x2, R36 ;  /* 0x000000020b167824 */ /* 0x000fe200078e0224 */
[C---:B---3--:R-:W-:Y:S01]  /*07f0*/  IADD3 R28, P1, PT, R24.reuse, R9, RZ ;  /* 0x00000009181c7210 */ /* 0x048fe20007f3e0ff */
[----:B----4-:R-:W2:Y:S01]  /*0800*/  LDC.64 R18, c[0x0][0x388] ;  /* 0x0000e200ff127b82 */ /* 0x010ea20000000a00 */
[----:B------:R3:W5:Y:S02]  /*0810*/  LDG.E.U8 R11, desc[UR20][R20.64] ;  /* 0x00000014140b7981 */ /* 0x000764000c1e1100 */
[----:B------:R-:W-:-:S02]  /*0820*/  LEA.HI.X.SX32 R29, R24, R7, 0x1, P1 ;  /* 0x00000007181d7211 */ /* 0x000fc400008f0eff */
[C---:B------:R-:W-:Y:S01]  /*0830*/  IADD3 R32, P1, PT, R22.reuse, R9, RZ ;  /* 0x0000000916207210 */ /* 0x040fe20007f3e0ff */
[----:B------:R4:W5:Y:S03]  /*0840*/  LDG.E.U8 R26, desc[UR20][R26.64] ;  /* 0x000000141a1a7981 */ /* 0x000966000c1e1100 */
[----:B------:R-:W-:Y:S01]  /*0850*/  LEA.HI.X.SX32 R33, R22, R7, 0x1, P1 ;  /* 0x0000000716217211 */ /* 0x000fe200008f0eff */
[----:B------:R4:W5:Y:S01]  /*0860*/  LDG.E.U8 R28, desc[UR20][R28.64] ;  /* 0x000000141c1c7981 */ /* 0x000962000c1e1100 */
[----:B------:R-:W1:Y:S01]  /*0870*/  LDC.64 R22, c[0x0][0x3c0] ;  /* 0x0000f000ff167b82 */ /* 0x000e620000000a00 */
[----:B---3--:R-:W-:Y:S02]  /*0880*/  SHF.R.U32.HI R20, RZ, 0x5, R0 ;  /* 0x00000005ff147819 */ /* 0x008fe40000011600 */
[----:B------:R-:W-:Y:S01]  /*0890*/  IADD3 R30, P2, PT, R36, R9, RZ ;  /* 0x00000009241e7210 */ /* 0x000fe20007f5e0ff */
[----:B------:R4:W5:Y:S01]  /*08a0*/  LDG.E.U8 R32, desc[UR20][R32.64] ;  /* 0x0000001420207981 */ /* 0x000962000c1e1100 */
[----:B------:R-:W-:-:S02]  /*08b0*/  LOP3.LUT R25, R0, 0x1f, RZ, 0xc0, !PT ;  /* 0x0000001f00197812 */ /* 0x000fc400078ec0ff */
[----:B------:R-:W-:Y:S02]  /*08c0*/  SGXT.U32 R20, R20, 0x3 ;  /* 0x000000031414781a */ /* 0x000fe40000000000 */
[----:B------:R-:W-:Y:S01]  /*08d0*/  LEA.HI.X.SX32 R31, R36, R7, 0x1, P2 ;  /* 0x00000007241f7211 */ /* 0x000fe200010f0eff */
[----:B0-----:R-:W-:Y:S01]  /*08e0*/  IMAD R17, R25, UR4, RZ ;  /* 0x0000000419117c24 */ /* 0x001fe2000f8e02ff */
[--C-:B------:R-:W-:Y:S02]  /*08f0*/  SHF.R.S32.HI R9, RZ, 0x7, R0.reuse ;  /* 0x00000007ff097819 */ /* 0x100fe40000011400 */
[----:B------:R-:W-:Y:S01]  /*0900*/  SHF.R.U32.HI R21, RZ, 0x5, R0 ;  /* 0x00000005ff157819 */ /* 0x000fe20000011600 */
[----:B------:R4:W5:Y:S01]  /*0910*/  LDG.E.U8 R30, desc[UR20][R30.64] ;  /* 0x000000141e1e7981 */ /* 0x000962000c1e1100 */
[----:B-1----:R-:W-:Y:S02]  /*0920*/  IMAD R7, R22, UR7, RZ ;  /* 0x0000000716077c24 */ /* 0x002fe4000f8e02ff */
[----:B------:R-:W-:-:S03]  /*0930*/  IMAD R22, R20, R23, RZ ;  /* 0x0000001714167224 */ /* 0x000fc600078e02ff */
[----:B--2---:R-:W-:Y:S01]  /*0940*/  IADD3 R41, P1, P2, R17, R18, R7 ;  /* 0x0000001211297210 */ /* 0x004fe20007a3e007 */
[----:B------:R-:W-:Y:S01]  /*0950*/  IMAD R18, R23, 0x8, R22 ;  /* 0x0000000817127824 */ /* 0x000fe200078e0216 */
[----:B------:R-:W-:-:S03]  /*0960*/  SGXT R9, R9, 0x1 ;  /* 0x000000010909781a */ /* 0x000fc60000000200 */
[C---:B------:R-:W-:Y:S01]  /*0970*/  IMAD R24, R23.reuse, 0x8, R18 ;  /* 0x0000000817187824 */ /* 0x040fe200078e0212 */
[----:B------:R-:W-:Y:S02]  /*0980*/  SHF.R.S32.HI R36, RZ, 0x1f, R7 ;  /* 0x0000001fff247819 */ /* 0x000fe40000011407 */
[----:B------:R-:W-:Y:S02]  /*0990*/  SHF.R.S32.HI R17, RZ, 0x1f, R17 ;  /* 0x0000001fff117819 */ /* 0x000fe40000011411 */
[----:B------:R-:W-:Y:S02]  /*09a0*/  LEA R7, R23, R24, 0x3 ;  /* 0x0000001817077211 */ /* 0x000fe400078e18ff */
[----:B------:R-:W-:Y:S02]  /*09b0*/  LOP3.LUT R9, R9, 0x90, RZ, 0xc0, !PT ;  /* 0x0000009009097812 */ /* 0x000fe400078ec0ff */
[----:B------:R-:W-:Y:S02]  /*09c0*/  R2UR UR19, R21 ;  /* 0x00000000151372ca */ /* 0x000fe400000e0000 */
[----:B------:R-:W-:-:S02]  /*09d0*/  IADD3.X R17, PT, PT, R17, R19, R36, P1, P2 ;  /* 0x0000001311117210 */ /* 0x000fc40000fe4424 */
[-C--:B------:R-:W-:Y:S02]  /*09e0*/  IADD3 R40, P4, PT, R7, R41.reuse, RZ ;  /* 0x0000002907287210 */ /* 0x080fe40007f9e0ff */
[----:B------:R-:W-:Y:S02]  /*09f0*/  LOP3.LUT R21, R9, 0x7f, R0, 0x78, !PT ;  /* 0x0000007f09157812 */ /* 0x000fe400078e7800 */
[-C--:B------:R-:W-:Y:S02]  /*0a00*/  IADD3 R46, P1, PT, R22, R41.reuse, RZ ;  /* 0x00000029162e7210 */ /* 0x080fe40007f3e0ff */
[-C--:B------:R-:W-:Y:S02]  /*0a10*/  IADD3 R44, P2, PT, R18, R41.reuse, RZ ;  /* 0x00000029122c7210 */ /* 0x080fe40007f5e0ff */
[----:B------:R-:W-:Y:S02]  /*0a20*/  IADD3 R42, P3, PT, R24, R41, RZ ;  /* 0x00000029182a7210 */ /* 0x000fe40007f7e0ff */
[----:B------:R-:W-:-:S02]  /*0a30*/  R2UR UR25, R34 ;  /* 0x00000000221972ca */ /* 0x000fc400000e0000 */
[-C--:B------:R-:W-:Y:S02]  /*0a40*/  LEA.HI.X.SX32 R41, R7, R17.reuse, 0x1, P4 ;  /* 0x0000001107297211 */ /* 0x080fe400020f0eff */
[-C--:B------:R-:W-:Y:S02]  /*0a50*/  LEA.HI.X.SX32 R47, R22, R17.reuse, 0x1, P1 ;  /* 0x00000011162f7211 */ /* 0x080fe400008f0eff */
[-C--:B------:R-:W-:Y:S02]  /*0a60*/  LEA.HI.X.SX32 R45, R18, R17.reuse, 0x1, P2 ;  /* 0x00000011122d7211 */ /* 0x080fe400010f0eff */
[----:B------:R-:W-:Y:S02]  /*0a70*/  LEA.HI.X.SX32 R43, R24, R17, 0x1, P3 ;  /* 0x00000011182b7211 */ /* 0x000fe400018f0eff */
[----:B------:R-:W-:Y:S01]  /*0a80*/  LOP3.LUT R7, R21, 0x20, RZ, 0x3c, !PT ;  /* 0x0000002015077812 */ /* 0x000fe200078e3cff */
[----:B----4-:R-:W-:Y:S06]  /*0a90*/  @P0 BRA `(.L_x_5) ;  /* 0x0000000000180947 */ /* 0x010fec0003800000 */
[----:B------:R-:W-:Y:S01]  /*0aa0*/  ELECT P1, URZ, PT ;  /* 0x0000000000ff782f */ /* 0x000fe20003820000 */
[----:B------:R-:W-:Y:S01]  /*0ab0*/  IMAD.MOV.U32 R9, RZ, RZ, 0x1 ;  /* 0x00000001ff097424 */ /* 0x000fe200078e00ff */
[----:B------:R-:W-:Y:S01]  /*0ac0*/  UMOV UR4, 0x40 ;  /* 0x0000004000047882 */ /* 0x000fe20000000000 */
[----:B------:R-:W-:Y:S01]  /*0ad0*/  UVIRTCOUNT.DEALLOC.SMPOOL 0x80 ;  /* 0x000000800000784c */ /* 0x000fe20000000000 */
[----:B------:R-:W-:-:S09]  /*0ae0*/  ULEA UR4, UR6, UR4, 0x18 ;  /* 0x0000000406047291 */ /* 0x000fd2000f8ec0ff */
[----:B------:R0:W-:Y:S03]  /*0af0*/  @P1 STS.U8 [UR4], R9 ;  /* 0x00000009ff001988 */ /* 0x0001e60008000004 */
.L_x_5:
[----:B------:R-:W-:Y:S01]  /*0b00*/  USHF.L.U32 UR4, UR19, 0x15, URZ ;  /* 0x0000001513047899 */ /* 0x000fe200080006ff */
[----:B-----5:R1:W-:Y:S01]  /*0b10*/  STS.U8 [R21+UR10], R2 ;  /* 0x0000000215007988 */ /* 0x0203e2000800000a */
[----:B------:R-:W-:Y:S01]  /*0b20*/  USHF.L.U32 UR5, UR19, 0x2, URZ ;  /* 0x0000000213057899 */ /* 0x000fe200080006ff */
[C---:B0-----:R-:W-:Y:S01]  /*0b30*/  LOP3.LUT R9, R21.reuse, 0x40, RZ, 0x3c, !PT ;  /* 0x0000004015097812 */ /* 0x041fe200078e3cff */
[----:B------:R-:W-:Y:S01]  /*0b40*/  ULOP3.LUT UR6, UR4, 0x600000, URZ, 0xc0, !UPT ;  /* 0x0060000004067892 */ /* 0x000fe2000f8ec0ff */
[----:B------:R-:W-:Y:S01]  /*0b50*/  LOP3.LUT P1, RZ, R0, 0xff, RZ, 0xc0, !PT ;  /* 0x000000ff00ff7812 */ /* 0x000fe2000782c0ff */
[----:B------:R-:W-:Y:S01]  /*0b60*/  ULOP3.LUT UR12, UR5, 0x10, URZ, 0xc0, !UPT ;  /* 0x00000010050c7892 */ /* 0x000fe2000f8ec0ff */
[----:B------:R0:W-:Y:S01]  /*0b70*/  STS.U8 [R21+UR10+0x400], R8 ;  /* 0x0004000815007988 */ /* 0x0001e2000800000a */
[----:B------:R-:W-:Y:S01]  /*0b80*/  UMOV UR8, 0x1 ;  /* 0x0000000100087882 */ /* 0x000fe20000000000 */
[----:B------:R-:W-:Y:S01]  /*0b90*/  UIADD3 UR11, UPT, UPT, UR10, 0x2c00, URZ ;  /* 0x00002c000a0b7890 */ /* 0x000fe2000fffe0ff */
[----:B------:R-:W-:Y:S01]  /*0ba0*/  ISETP.LT.AND P2, PT, RZ, UR13, PT ;  /* 0x0000000dff007c0c */ /* 0x000fe2000bf41270 */
[----:B------:R-:W-:Y:S01]  /*0bb0*/  UIADD3 UR28, UPT, UPT, UR12, UR6, UR25 ;  /* 0x000000060c1c7290 */ /* 0x000fe2000fffe019 */
[----:B-1----:R-:W-:Y:S01]  /*0bc0*/  LOP3.LUT R2, R21, 0x60, RZ, 0x3c, !PT ;  /* 0x0000006015027812 */ /* 0x002fe200078e3cff */
[----:B------:R-:W-:Y:S04]  /*0bd0*/  STS.U8 [R21+UR10+0x800], R14 ;  /* 0x0008000e15007988 */ /* 0x000fe8000800000a */
[----:B------:R-:W-:Y:S01]  /*0be0*/  STS.U8 [R21+UR10+0xc00], R26 ;  /* 0x000c001a15007988 */ /* 0x000fe2000800000a */
[----:B------:R-:W-:Y:S01]  /*0bf0*/  VOTEU.ALL UP0, P1 ;  /* 0x0000000000ff7886 */ /* 0x000fe20000800000 */
[----:B------:R-:W-:Y:S01]  /*0c00*/  VOTEU.ALL UP1, P1 ;  /* 0x0000000000ff7886 */ /* 0x000fe20000820000 */
[----:B0-----:R-:W-:Y:S01]  /*0c10*/  PRMT R8, RZ, 0x7610, R8 ;  /* 0x00007610ff087816 */ /* 0x001fe20000000008 */
[----:B------:R0:W-:Y:S02]  /*0c20*/  STS.U8 [R7+UR10+0x100], R4 ;  /* 0x0001000407007988 */ /* 0x0001e4000800000a */
[----:B------:R-:W-:-:S04]  /*0c30*/  @!UP0 UIADD3 UR4, UPT, UPT, -UR8, 0x100000, URZ ;  /* 0x0010000008048890 */ /* 0x000fc8000fffe1ff */
[----:B------:R-:W-:Y:S02]  /*0c40*/  @!UP0 USHF.L.U32 UR5, UR4, 0xb, URZ ;  /* 0x0000000b04058899 */ /* 0x000fe400080006ff */
[----:B------:R-:W-:Y:S01]  /*0c50*/  @!UP0 USHF.L.U32 UR4, UR4, 0x1, URZ ;  /* 0x0000000104048899 */ /* 0x000fe200080006ff */
[----:B------:R-:W-:Y:S04]  /*0c60*/  STS.U8 [R7+UR10+0x500], R10 ;  /* 0x0005000a07007988 */ /* 0x000fe8000800000a */
[----:B------:R-:W-:Y:S01]  /*0c70*/  STS.U8 [R7+UR10+0x900], R15 ;  /* 0x0009000f07007988 */ /* 0x000fe2000800000a */
[----:B0-----:R-:W-:-:S03]  /*0c80*/  PRMT R4, RZ, 0x7610, R4 ;  /* 0x00007610ff047816 */ /* 0x001fc60000000004 */
[----:B------:R-:W-:Y:S04]  /*0c90*/  STS.U8 [R7+UR10+0xd00], R28 ;  /* 0x000d001c07007988 */ /* 0x000fe8000800000a */
[----:B------:R-:W-:Y:S04]  /*0ca0*/  STS.U8 [R9+UR10+0x200], R5 ;  /* 0x0002000509007988 */ /* 0x000fe8000800000a */
[----:B------:R-:W-:Y:S04]  /*0cb0*/  STS.U8 [R9+UR10+0x600], R12 ;  /* 0x0006000c09007988 */ /* 0x000fe8000800000a */
[----:B------:R-:W-:Y:S04]  /*0cc0*/  STS.U8 [R9+UR10+0xa00], R16 ;  /* 0x000a001009007988 */ /* 0x000fe8000800000a */
[----:B------:R-:W-:Y:S04]  /*0cd0*/  STS.U8 [R9+UR10+0xe00], R30 ;  /* 0x000e001e09007988 */ /* 0x000fe8000800000a */
[----:B------:R0:W-:Y:S04]  /*0ce0*/  STS.U8 [R2+UR10+0x300], R6 ;  /* 0x0003000602007988 */ /* 0x0001e8000800000a */
[----:B------:R-:W-:Y:S04]  /*0cf0*/  STS.U8 [R2+UR10+0x700], R13 ;  /* 0x0007000d02007988 */ /* 0x000fe8000800000a */
[----:B------:R-:W-:Y:S04]  /*0d00*/  STS.U8 [R2+UR10+0xb00], R11 ;  /* 0x000b000b02007988 */ /* 0x000fe8000800000a */
[----:B------:R1:W-:Y:S01]  /*0d10*/  STS.U8 [R2+UR10+0xf00], R32 ;  /* 0x000f002002007988 */ /* 0x0003e2000800000a */
[----:B------:R-:W-:Y:S01]  /*0d20*/  STTM.x16 tmem[UR28], RZ ;  /* 0x000000ff000079ed */ /* 0x000fe2000824001c */
[----:B------:R-:W2:Y:S02]  /*0d30*/  FENCE.VIEW.ASYNC.T ;  /* 0x00000000000073c6 */ /* 0x000ea40000000200 */
[----:B--2---:R-:W-:Y:S01]  /*0d40*/  BAR.SYNC.DEFER_BLOCKING 0x0 ;  /* 0x0000000000007b1d */ /* 0x004fe20000010000 */
[----:B0-----:R-:W-:-:S02]  /*0d50*/  PRMT R6, RZ, 0x7610, R6 ;  /* 0x00007610ff067816 */ /* 0x001fc40000000006 */
[----:B-1----:R-:W-:-:S03]  /*0d60*/  PRMT R2, RZ, 0x7610, R2 ;  /* 0x00007610ff027816 */ /* 0x002fc60000000002 */
[----:B------:R-:W0:Y:S02]  /*0d70*/  FENCE.VIEW.ASYNC.S ;  /* 0x00000000000073c6 */ /* 0x000e240000000000 */
[----:B0-----:R0:W1:Y:S02]  /*0d80*/  @!UP1 SYNCS.EXCH.64 URZ, [UR11], UR4 ;  /* 0x000000040bff95b2 */ /* 0x0010640008000100 */
[----:B-1----:R-:W-:Y:S06]  /*0d90*/  BAR.SYNC.DEFER_BLOCKING 0x0 ;  /* 0x0000000000007b1d */ /* 0x002fec0000010000 */
[----:B------:R-:W2:Y:S04]  /*0da0*/  @P2 LDG.E.U8 R4, desc[UR20][R46.64] ;  /* 0x000000142e042981 */ /* 0x000ea8000c1e1100 */
[----:B------:R-:W3:Y:S04]  /*0db0*/  @P2 LDG.E.U8 R8, desc[UR20][R44.64] ;  /* 0x000000142c082981 */ /* 0x000ee8000c1e1100 */
[----:B------:R-:W4:Y:S04]  /*0dc0*/  @P2 LDG.E.U8 R2, desc[UR20][R42.64] ;  /* 0x000000142a022981 */ /* 0x000f28000c1e1100 */
[----:B------:R-:W4:Y:S01]  /*0dd0*/  @P2 LDG.E.U8 R6, desc[UR20][R40.64] ;  /* 0x0000001428062981 */ /* 0x000f22000c1e1100 */
[----:B------:R-:W-:-:S04]  /*0de0*/  @!UP0 UIADD3 UR14, UPT, UPT, -UR8, 0x100000, URZ ;  /* 0x00100000080e8890 */ /* 0x000fc8000fffe1ff */
[----:B------:R-:W-:Y:S02]  /*0df0*/  @!UP0 USHF.L.U32 UR15, UR14, 0xb, URZ ;  /* 0x0000000b0e0f8899 */ /* 0x000fe400080006ff */
[----:B------:R-:W-:Y:S01]  /*0e00*/  @!UP0 USHF.L.U32 UR14, UR14, 0x1, URZ ;  /* 0x000000010e0e8899 */ /* 0x000fe200080006ff */
[----:B------:R-:W-:Y:S01]  /*0e10*/  VOTEU.ALL UP1, P1 ;  /* 0x0000000000ff7886 */ /* 0x000fe20000820000 */
[----:B0-----:R-:W-:-:S04]  /*0e20*/  @!UP0 UIADD3 UR4, UPT, UPT, -UR8, 0x100000, URZ ;  /* 0x0010000008048890 */ /* 0x001fc8000fffe1ff */
[----:B------:R-:W-:Y:S02]  /*0e30*/  @!UP0 USHF.L.U32 UR5, UR4, 0xb, URZ ;  /* 0x0000000b04058899 */ /* 0x000fe400080006ff */
[----:B------:R-:W-:Y:S02]  /*0e40*/  @!UP0 USHF.L.U32 UR4, UR4, 0x1, URZ ;  /* 0x0000000104048899 */ /* 0x000fe400080006ff */
[----:B------:R-:W-:Y:S01]  /*0e50*/  UIADD3 UR29, UPT, UPT, UR25, 0x20, URZ ;  /* 0x00000020191d7890 */ /* 0x000fe2000fffe0ff */
[----:B------:R-:W-:-:S03]  /*0e60*/  ISETP.EQ.U32.AND P3, PT, RZ, UR19, P2 ;  /* 0x00000013ff007c0c */ /* 0x000fc60009762070 */
[----:B------:R-:W-:-:S04]  /*0e70*/  UIADD3 UR6, UPT, UPT, UR6, UR29, URZ ;  /* 0x0000001d06067290 */ /* 0x000fc8000fffe0ff */
[----:B------:R-:W-:Y:S01]  /*0e80*/  ULEA UR12, UR12, UR6, 0x10 ;  /* 0x000000060c0c7291 */ /* 0x000fe2000f8e80ff */
[----:B------:R0:W1:Y:S01]  /*0e90*/  @!UP1 SYNCS.EXCH.64 URZ, [UR10+0x2c08], UR14 ;  /* 0x002c080e0aff95b2 */ /* 0x0000620008000100 */
[----:B------:R-:W-:Y:S01]  /*0ea0*/  VOTEU.ALL UP1, P1 ;  /* 0x0000000000ff7886 */ /* 0x000fe20000820000 */
[----:B------:R-:W-:Y:S02]  /*0eb0*/  UIADD3 UR6, UPT, UPT, UR10, 0x2400, URZ ;  /* 0x000024000a067890 */ /* 0x000fe4000fffe0ff */
[----:B--2---:R0:W-:Y:S04]  /*0ec0*/  STS.U8 [R21+UR10+0x2000], R4 ;  /* 0x0020000415007988 */ /* 0x0041e8000800000a */
[----:B---3--:R0:W-:Y:S04]  /*0ed0*/  STS.U8 [R21+UR10+0x2100], R8 ;  /* 0x0021000815007988 */ /* 0x0081e8000800000a */
[----:B----4-:R0:W-:Y:S04]  /*0ee0*/  STS.U8 [R21+UR10+0x2200], R2 ;  /* 0x0022000215007988 */ /* 0x0101e8000800000a */
[----:B------:R0:W-:Y:S01]  /*0ef0*/  STS.U8 [R21+UR10+0x2300], R6 ;  /* 0x0023000615007988 */ /* 0x0001e2000800000a */
[----:B-1----:R1:W-:Y:S06]  /*0f00*/  MEMBAR.ALL.CTA ;  /* 0x0000000000007992 */ /* 0x0023ec0000008000 */
[----:B-1----:R-:W-:Y:S04]  /*0f10*/  FENCE.VIEW.ASYNC.S ;  /* 0x00000000000073c6 */ /* 0x002fe80000000000 */
[----:B------:R-:W1:Y:S02]  /*0f20*/  FENCE.VIEW.ASYNC.S ;  /* 0x00000000000073c6 */ /* 0x000e640000000000 */
[----:B-1----:R0:W1:Y:S02]  /*0f30*/  @!UP1 SYNCS.EXCH.64 URZ, [UR10+0x2400], UR4 ;  /* 0x002400040aff95b2 */ /* 0x0020640008000100 */
[----:B-1----:R-:W-:Y:S06]  /*0f40*/  BAR.SYNC.DEFER_BLOCKING 0x0 ;  /* 0x0000000000007b1d */ /* 0x002fec0000010000 */
[----:B0-----:R-:W-:Y:S05]  /*0f50*/  @!P3 BRA `(.L_x_6) ;  /* 0x00000000003cb947 */ /* 0x001fea0003800000 */
[----:B------:R-:W-:Y:S02]  /*0f60*/  UIADD3 UR4, UPT, UPT, UR10, 0x2000, URZ ;  /* 0x000020000a047890 */ /* 0x000fe4000fffe0ff */
[----:B------:R-:W-:Y:S02]  /*0f70*/  USHF.R.U32.HI UR8, URZ, 0x4, UR10 ;  /* 0x00000004ff087899 */ /* 0x000fe4000801160a */
[----:B------:R-:W-:Y:S02]  /*0f80*/  USHF.R.U32.HI UR4, URZ, 0x4, UR4 ;  /* 0x00000004ff047899 */ /* 0x000fe40008011604 */
[----:B------:R-:W-:Y:S02]  /*0f90*/  USGXT.U32 UR8, UR8, 0xe ;  /* 0x0000000e0808789a */ /* 0x000fe40008000000 */
[----:B------:R-:W-:Y:S01]  /*0fa0*/  USGXT.U32 UR14, UR4, 0xe ;  /* 0x0000000e040e789a */ /* 0x000fe20008000000 */
[----:B------:R-:W-:Y:S02]  /*0fb0*/  UMOV UR5, URZ ;  /* 0x000000ff00057c82 */ /* 0x000fe40008000000 */
[----:B------:R-:W-:Y:S01]  /*0fc0*/  UMOV UR4, UR6 ;  /* 0x0000000600047c82 */ /* 0x000fe20008000000 */
[----:B------:R-:W-:Y:S01]  /*0fd0*/  UMOV UR16, 0x0 ;  /* 0x0000000000107882 */ /* 0x000fe20000000000 */
[----:B------:R-:W-:Y:S01]  /*0fe0*/  UMOV UR17, 0x8088010 ;  /* 0x0808801000117882 */ /* 0x000fe20000000000 */
[----:B------:R-:W-:Y:S01]  /*0ff0*/  UMOV UR9, 0x40004040 ;  /* 0x4000404000097882 */ /* 0x000fe20000000000 */
[----:B------:R-:W-:Y:S01]  /*1000*/  UMOV UR15, 0xc0004010 ;  /* 0xc0004010000f7882 */ /* 0x000fe20000000000 */
[----:B------:R-:W-:Y:S01]  /*1010*/  UMOV UR4, UR4 ;  /* 0x0000000400047c82 */ /* 0x000fe20008000000 */
[----:B------:R0:W-:Y:S01]  /*1020*/  UTCQMMA gdesc[UR8], gdesc[UR14], tmem[UR29], tmem[UR16], idesc[UR17], !UPT ;  /* 0x00ff100e080075ea */ /* 0x0001e2000f80031d */
[----:B------:R0:W-:Y:S01]  /*1030*/  UTCBAR [UR4], URZ ;  /* 0x000000ff040073e9 */ /* 0x0001e200080000ff */
[----:B------:R-:W-:-:S02]  /*1040*/  NOP ;  /* 0x0000000000007918 */ /* 0x000fc40000000000 */
.L_x_6:
[----:B------:R-:W-:Y:S05]  /*1050*/  @!P2 BRA `(.L_x_7) ;  /* 0x000000000008a947 */ /* 0x000fea0003800000 */
[----:B------:R-:W1:Y:S02]  /*1060*/  SYNCS.PHASECHK.TRANS64.TRYWAIT P4, [UR10+0x2400], RZ ;  /* 0x002400ffff0075a7 */ /* 0x000e64000808110a */
[----:B-1----:R-:W-:Y:S05]  /*1070*/  @!P4 BRA `(.L_x_8) ;  /* 0x0000002c00f8c947 */ /* 0x002fea0003800000 */
.L_x_7:
[----:B------:R-:W-:Y:S01]  /*1080*/  BAR.SYNC.DEFER_BLOCKING 0x0 ;  /* 0x0000000000007b1d */ /* 0x000fe20000010000 */
[----:B------:R-:W-:-:S05]  /*1090*/  PRMT R56, RZ, 0x7610, R56 ;  /* 0x00007610ff387816 */ /* 0x000fca0000000038 */
[----:B0-----:R-:W0:Y:S02]  /*10a0*/  LDCU UR8, c[0x0][0x3a8] ;  /* 0x00007500ff0877ac */ /* 0x001e240008000800 */
[----:B------:R-:W1:Y:S01]  /*10b0*/  LDC R31, c[0x0][0x3d8] ;  /* 0x0000f600ff1f7b82 */ /* 0x000e620000000800 */
[----:B------:R-:W-:Y:S01]  /*10c0*/  LDTM.16dp32bit_t0_t15.x16 R4, tmem[UR12] ;  /* 0x0000000c000479ee */ /* 0x000fe20008a00000 */
[----:B------:R-:W0:Y:S01]  /*10d0*/  LDTM.16dp32bit_t16_t31.x16 R4, tmem[UR12+0x10] ;  /* 0x0000100c000479ee */ /* 0x000e220008a20000 */
[----:B------:R-:W2:Y:S01]  /*10e0*/  LDCU.64 UR16, c[0x0][0x3d0] ;  /* 0x00007a00ff1077ac */ /* 0x000ea20008000a00 */
[----:B------:R-:W3:Y:S01]  /*10f0*/  @!P1 SYNCS.CCTL.IV [UR10+0x2400] ;  /* 0x00240000ff0099b1 */ /* 0x000ee2000800000a */
[----:B------:R-:W-:Y:S01]  /*1100*/  NOP ;  /* 0x0000000000007918 */ /* 0x000fe20000000000 */
[----:B--2---:R-:W-:Y:S01]  /*1110*/  UIMAD UR4, UR7, UR16, URZ ;  /* 0x00000010070472a4 */ /* 0x004fe2000f8e02ff */
[----:B------:R-:W-:Y:S02]  /*1120*/  IMAD R25, R25, UR17, RZ ;  /* 0x0000001119197c24 */ /* 0x000fe4000f8e02ff */
[----:B0-----:R-:W-:Y:S01]  /*1130*/  FMUL R2, R4, UR8 ;  /* 0x0000000804027c20 */ /* 0x001fe20008400000 */
[----:B------:R-:W-:Y:S01]  /*1140*/  FMUL R27, R5, UR8 ;  /* 0x00000008051b7c20 */ /* 0x000fe20008400000 */
[----:B------:R-:W-:Y:S01]  /*1150*/  FMUL R22, R6, UR8 ;  /* 0x0000000806167c20 */ /* 0x000fe20008400000 */
[----:B------:R-:W-:Y:S01]  /*1160*/  FMUL R24, R7, UR8 ;  /* 0x0000000807187c20 */ /* 0x000fe20008400000 */
[----:B------:R-:W-:Y:S01]  /*1170*/  FMUL R29, R8, UR8 ;  /* 0x00000008081d7c20 */ /* 0x000fe20008400000 */
[----:B------:R-:W-:-:S02]  /*1180*/  USHF.R.S32.HI UR5, URZ, 0x1f, UR4 ;  /* 0x0000001fff057899 */ /* 0x000fc40008011404 */
[----:B------:R-:W-:Y:S01]  /*1190*/  FMNMX3 R22, R2, R27, R22, !PT ;  /* 0x0000001b02167276 */ /* 0x000fe20007800016 */
[----:B------:R-:W-:Y:S01]  /*11a0*/  FMUL R2, R9, UR8 ;  /* 0x0000000809027c20 */ /* 0x000fe20008400000 */
[----:B------:R-:W-:Y:S02]  /*11b0*/  FMUL R27, R10, UR8 ;  /* 0x000000080a1b7c20 */ /* 0x000fe40008400000 */
[----:B------:R-:W-:Y:S01]  /*11c0*/  FMNMX3 R24, R22, R24, R29, !PT ;  /* 0x0000001816187276 */ /* 0x000fe2000780001d */
[----:B------:R-:W-:Y:S01]  /*11d0*/  FMUL R22, R11, UR8 ;  /* 0x000000080b167c20 */ /* 0x000fe20008400000 */
[----:B------:R-:W-:Y:S02]  /*11e0*/  FMUL R29, R12, UR8 ;  /* 0x000000080c1d7c20 */ /* 0x000fe40008400000 */
[----:B------:R-:W-:Y:S01]  /*11f0*/  FMNMX3 R24, R24, R2, R27, !PT ;  /* 0x0000000218187276 */ /* 0x000fe2000780001b */
[----:B------:R-:W-:Y:S01]  /*1200*/  FMUL R2, R13, UR8 ;  /* 0x000000080d027c20 */ /* 0x000fe20008400000 */
[----:B------:R-:W-:-:S02]  /*1210*/  FMUL R27, R14, UR8 ;  /* 0x000000080e1b7c20 */ /* 0x000fc40008400000 */
[----:B------:R-:W-:Y:S01]  /*1220*/  FMNMX3 R24, R24, R22, R29, !PT ;  /* 0x0000001618187276 */ /* 0x000fe2000780001d */
[----:B------:R-:W-:Y:S01]  /*1230*/  FMUL R22, R15, UR8 ;  /* 0x000000080f167c20 */ /* 0x000fe20008400000 */
[----:B------:R-:W-:Y:S02]  /*1240*/  FMUL R29, R16, UR8 ;  /* 0x00000008101d7c20 */ /* 0x000fe40008400000 */
[----:B------:R-:W-:Y:S01]  /*1250*/  FMNMX3 R24, R24, R2, R27, !PT ;  /* 0x0000000218187276 */ /* 0x000fe2000780001b */
[----:B------:R-:W-:Y:S01]  /*1260*/  FMUL R2, R17, UR8 ;  /* 0x0000000811027c20 */ /* 0x000fe20008400000 */
[----:B------:R-:W-:Y:S02]  /*1270*/  FMUL R27, R18, UR8 ;  /* 0x00000008121b7c20 */ /* 0x000fe40008400000 */
[----:B------:R-:W-:Y:S01]  /*1280*/  FMNMX3 R24, R24, R22, R29, !PT ;  /* 0x0000001618187276 */ /* 0x000fe2000780001d */
[----:B------:R-:W-:-:S03]  /*1290*/  FMUL R22, R19, UR8 ;  /* 0x0000000813167c20 */ /* 0x000fc60008400000 */
[----:B------:R-:W-:Y:S02]  /*12a0*/  FMNMX3 R27, R24, R2, R27, !PT ;  /* 0x00000002181b7276 */ /* 0x000fe4000780001b */
[----:B------:R-:W-:Y:S02]  /*12b0*/  SHF.R.U32.HI R2, RZ, 0x2, R0 ;  /* 0x00000002ff027819 */ /* 0x000fe40000011600 */
[----:B------:R-:W-:Y:S02]  /*12c0*/  FMNMX R22, R22, R27, !PT ;  /* 0x0000001b16167209 */ /* 0x000fe40007800000 */
[----:B------:R-:W0:Y:S03]  /*12d0*/  LDC.64 R26, c[0x0][0x390] ;  /* 0x0000e400ff1a7b82 */ /* 0x000e260000000a00 */
[----:B------:R-:W2:Y:S01]  /*12e0*/  SHFL.BFLY PT, R29, R22, 0x10, 0x1f ;  /* 0x0e001f00161d7f89 */ /* 0x000ea200000e0000 */
[----:B0-----:R-:W-:-:S02]  /*12f0*/  IADD3 R33, P4, P5, R25, UR4, R26 ;  /* 0x0000000419217c10 */ /* 0x001fc4000fd9e01a */
[----:B--2---:R-:W-:Y:S02]  /*1300*/  FMNMX3 R24, R22, -INF , R29, !PT ;  /* 0xff80000016187876 */ /* 0x004fe4000780001d */
[----:B------:R-:W-:Y:S02]  /*1310*/  LOP3.LUT R29, R2, 0x38, RZ, 0xc0, !PT ;  /* 0x00000038021d7812 */ /* 0x000fe400078ec0ff */
[----:B------:R-:W-:Y:S01]  /*1320*/  SHF.R.S32.HI R22, RZ, 0x1f, R25 ;  /* 0x0000001fff167819 */ /* 0x000fe20000011419 */
[----:B------:R-:W-:Y:S01]  /*1330*/  FADD R2, -R24, -INF ;  /* 0xff80000018027421 */ /* 0x000fe20000000100 */
[----:B------:R-:W-:-:S03]  /*1340*/  LOP3.LUT R29, R29, 0x1f, R0, 0xf8, !PT ;  /* 0x0000001f1d1d7812 */ /* 0x000fc600078ef800 */
[----:B------:R-:W-:Y:S01]  /*1350*/  FMUL R28, R2, 1.4426950216293334961 ;  /* 0x3fb8aa3b021c7820 */ /* 0x000fe20000400000 */
[----:B-1----:R-:W-:Y:S02]  /*1360*/  IMAD R2, R20, R31, RZ ;  /* 0x0000001f14027224 */ /* 0x002fe400078e02ff */
[----:B------:R-:W-:Y:S01]  /*1370*/  IMAD.SHL.U32 R20, R29, 0x10, RZ ;  /* 0x000000101d147824 */ /* 0x000fe200078e00ff */
[----:B------:R-:W3:Y:S01]  /*1380*/  MUFU.EX2 R25, R28 ;  /* 0x0000001c00197308 */ /* 0x000ee20000000800 */
[----:B------:R-:W-:Y:S01]  /*1390*/  IADD3.X R29, PT, PT, R22, UR5, R27, P4, P5 ;  /* 0x00000005161d7c10 */ /* 0x000fe2000a7ea41b */
[----:B------:R-:W-:Y:S01]  /*13a0*/  IMAD R22, R31, 0x8, R2 ;  /* 0x000000081f167824 */ /* 0x000fe200078e0202 */
[----:B------:R-:W-:Y:S02]  /*13b0*/  SHF.R.U32.HI R27, RZ, 0x1, R0 ;  /* 0x00000001ff1b7819 */ /* 0x000fe40000011600 */
[----:B------:R-:W-:Y:S02]  /*13c0*/  LOP3.LUT R26, R20, 0x1b0, RZ, 0xc0, !PT ;  /* 0x000001b0141a7812 */ /* 0x000fe400078ec0ff */
[----:B------:R-:W-:-:S02]  /*13d0*/  IADD3 R38, P4, PT, R2, R33, RZ ;  /* 0x0000002102267210 */ /* 0x000fc40007f9e0ff */
[----:B------:R-:W-:Y:S01]  /*13e0*/  LOP3.LUT R27, R26, 0x40, R27, 0xf8, !PT ;  /* 0x000000401a1b7812 */ /* 0x000fe200078ef81b */
[----:B------:R-:W-:Y:S01]  /*13f0*/  IMAD R26, R31, 0x8, R22 ;  /* 0x000000081f1a7824 */ /* 0x000fe200078e0216 */
[----:B------:R-:W-:Y:S02]  /*1400*/  LEA.HI.X.SX32 R39, R2, R29, 0x1, P4 ;  /* 0x0000001d02277211 */ /* 0x000fe400020f0eff */
[----:B------:R-:W-:Y:S01]  /*1410*/  IADD3 R2, PT, PT, R27, UR10, RZ ;  /* 0x0000000a1b027c10 */ /* 0x000fe2000fffe0ff */
[----:B------:R-:W-:Y:S01]  /*1420*/  IMAD R27, R31, 0x8, R26 ;  /* 0x000000081f1b7824 */ /* 0x000fe200078e021a */
[----:B------:R-:W-:-:S03]  /*1430*/  IADD3 R36, P4, PT, R22, R33, RZ ;  /* 0x0000002116247210 */ /* 0x000fc60007f9e0ff */
[----:B---3--:R0:W-:Y:S01]  /*1440*/  STSM.16.M88 [R2+0x2000], R25 ;  /* 0x0020001902007844 */ /* 0x0081e20000000000 */
[----:B------:R-:W-:Y:S01]  /*1450*/  BAR.SYNC.DEFER_BLOCKING 0x0 ;  /* 0x0000000000007b1d */ /* 0x000fe20000010000 */
[-C--:B------:R-:W-:Y:S02]  /*1460*/  IADD3 R34, P5, PT, R26, R33.reuse, RZ ;  /* 0x000000211a227210 */ /* 0x080fe40007fbe0ff */
[----:B------:R-:W-:Y:S02]  /*1470*/  IADD3 R32, P6, PT, R27, R33, RZ ;  /* 0x000000211b207210 */ /* 0x000fe40007fde0ff */
[----:B------:R-:W-:Y:S02]  /*1480*/  PRMT R50, RZ, 0x7610, R50 ;  /* 0x00007610ff327816 */ /* 0x000fe40000000032 */
[----:B------:R-:W-:Y:S02]  /*1490*/  PRMT R54, RZ, 0x7610, R54 ;  /* 0x00007610ff367816 */ /* 0x000fe40000000036 */
[----:B------:R-:W-:-:S02]  /*14a0*/  PRMT R52, RZ, 0x7610, R52 ;  /* 0x00007610ff347816 */ /* 0x000fc40000000034 */
[-C--:B------:R-:W-:Y:S02]  /*14b0*/  LEA.HI.X.SX32 R37, R22, R29.reuse, 0x1, P4 ;  /* 0x0000001d16257211 */ /* 0x080fe400020f0eff */
[-C--:B------:R-:W-:Y:S02]  /*14c0*/  LEA.HI.X.SX32 R35, R26, R29.reuse, 0x1, P5 ;  /* 0x0000001d1a237211 */ /* 0x080fe400028f0eff */
[----:B------:R-:W-:Y:S01]  /*14d0*/  LEA.HI.X.SX32 R33, R27, R29, 0x1, P6 ;  /* 0x0000001d1b217211 */ /* 0x000fe200030f0eff */
[----:B------:R-:W2:Y:S04]  /*14e0*/  @P2 LDG.E.U8 R56, desc[UR20][R38.64] ;  /* 0x0000001426382981 */ /* 0x000ea8000c1e1100 */
[----:B------:R-:W3:Y:S04]  /*14f0*/  @P2 LDG.E.U8 R50, desc[UR20][R36.64] ;  /* 0x0000001424322981 */ /* 0x000ee8000c1e1100 */
[----:B------:R-:W4:Y:S04]  /*1500*/  @P2 LDG.E.U8 R54, desc[UR20][R34.64] ;  /* 0x0000001422362981 */ /* 0x000f28000c1e1100 */
[----:B------:R-:W5:Y:S01]  /*1510*/  @P2 LDG.E.U8 R52, desc[UR20][R32.64] ;  /* 0x0000001420342981 */ /* 0x000f62000c1e1100 */
[--C-:B------:R-:W-:Y:S01]  /*1520*/  FFMA R4, R4, UR8, -R24.reuse ;  /* 0x0000000804047c23 */ /* 0x100fe20008000818 */
[--C-:B------:R-:W-:Y:S01]  /*1530*/  FFMA R5, R5, UR8, -R24.reuse ;  /* 0x0000000805057c23 */ /* 0x100fe20008000818 */
[--C-:B------:R-:W-:Y:S01]  /*1540*/  FFMA R6, R6, UR8, -R24.reuse ;  /* 0x0000000806067c23 */ /* 0x100fe20008000818 */
[--C-:B------:R-:W-:Y:S01]  /*1550*/  FFMA R7, R7, UR8, -R24.reuse ;  /* 0x0000000807077c23 */ /* 0x100fe20008000818 */
[----:B------:R-:W-:Y:S01]  /*1560*/  FMUL R28, R4, 1.4426950216293334961 ;  /* 0x3fb8aa3b041c7820 */ /* 0x000fe20000400000 */
[----:B------:R-:W-:Y:S01]  /*1570*/  FMUL R5, R5, 1.4426950216293334961 ;  /* 0x3fb8aa3b05057820 */ /* 0x000fe20000400000 */
[----:B------:R-:W-:Y:S01]  /*1580*/  FMUL R4, R6, 1.4426950216293334961 ;  /* 0x3fb8aa3b06047820 */ /* 0x000fe20000400000 */
[----:B------:R-:W-:Y:S01]  /*1590*/  FMUL R7, R7, 1.4426950216293334961 ;  /* 0x3fb8aa3b07077820 */ /* 0x000fe20000400000 */
[--C-:B------:R-:W-:Y:S01]  /*15a0*/  FFMA R8, R8, UR8, -R24.reuse ;  /* 0x0000000808087c23 */ /* 0x100fe20008000818 */
[--C-:B------:R-:W-:Y:S01]  /*15b0*/  FFMA R9, R9, UR8, -R24.reuse ;  /* 0x0000000809097c23 */ /* 0x100fe20008000818 */
[----:B------:R-:W-:Y:S01]  /*15c0*/  MUFU.EX2 R28, R28 ;  /* 0x0000001c001c7308 */ /* 0x000fe20000000800 */
[--C-:B------:R-:W-:Y:S01]  /*15d0*/  FFMA R10, R10, UR8, -R24.reuse ;  /* 0x000000080a0a7c23 */ /* 0x100fe20008000818 */
[----:B------:R-:W-:Y:S01]  /*15e0*/  FMUL R29, R8, 1.4426950216293334961 ;  /* 0x3fb8aa3b081d7820 */ /* 0x000fe20000400000 */
[----:B------:R-:W-:Y:S01]  /*15f0*/  FMUL R6, R9, 1.4426950216293334961 ;  /* 0x3fb8aa3b09067820 */ /* 0x000fe20000400000 */
[--C-:B------:R-:W-:Y:S01]  /*1600*/  FFMA R11, R11, UR8, -R24.reuse ;  /* 0x000000080b0b7c23 */ /* 0x100fe20008000818 */
[----:B------:R-:W-:Y:S01]  /*1610*/  FMUL R8, R10, 1.4426950216293334961 ;  /* 0x3fb8aa3b0a087820 */ /* 0x000fe20000400000 */
[--C-:B------:R-:W-:Y:S01]  /*1620*/  FFMA R14, R14, UR8, -R24.reuse ;  /* 0x000000080e0e7c23 */ /* 0x100fe20008000818 */
[--C-:B------:R-:W-:Y:S01]  /*1630*/  FFMA R12, R12, UR8, -R24.reuse ;  /* 0x000000080c0c7c23 */ /* 0x100fe20008000818 */
[----:B------:R-:W1:Y:S01]  /*1640*/  MUFU.EX2 R5, R5 ;  /* 0x0000000500057308 */ /* 0x000e620000000800 */
[----:B------:R-:W-:Y:S01]  /*1650*/  FMUL R9, R11, 1.4426950216293334961 ;  /* 0x3fb8aa3b0b097820 */ /* 0x000fe20000400000 */
[----:B------:R-:W-:Y:S01]  /*1660*/  FMUL R10, R14, 1.4426950216293334961 ;  /* 0x3fb8aa3b0e0a7820 */ /* 0x000fe20000400000 */
[--C-:B------:R-:W-:Y:S01]  /*1670*/  FFMA R13, R13, UR8, -R24.reuse ;  /* 0x000000080d0d7c23 */ /* 0x100fe20008000818 */
[----:B------:R-:W-:Y:S01]  /*1680*/  FMUL R12, R12, 1.4426950216293334961 ;  /* 0x3fb8aa3b0c0c7820 */ /* 0x000fe20000400000 */
[--C-:B------:R-:W-:Y:S01]  /*1690*/  FFMA R15, R15, UR8, -R24.reuse ;  /* 0x000000080f0f7c23 */ /* 0x100fe20008000818 */
[--C-:B------:R-:W-:Y:S01]  /*16a0*/  FFMA R16, R16, UR8, -R24.reuse ;  /* 0x0000000810107c23 */ /* 0x100fe20008000818 */
[----:B------:R-:W-:Y:S01]  /*16b0*/  FMUL R11, R13, 1.4426950216293334961 ;  /* 0x3fb8aa3b0d0b7820 */ /* 0x000fe20000400000 */
[----:B------:R-:W0:Y:S01]  /*16c0*/  MUFU.EX2 R4, R4 ;  /* 0x0000000400047308 */ /* 0x000e220000000800 */
[----:B------:R-:W-:Y:S01]  /*16d0*/  FMUL R13, R15, 1.4426950216293334961 ;  /* 0x3fb8aa3b0f0d7820 */ /* 0x000fe20000400000 */
[--C-:B------:R-:W-:Y:S01]  /*16e0*/  FFMA R17, R17, UR8, -R24.reuse ;  /* 0x0000000811117c23 */ /* 0x100fe20008000818 */
[----:B------:R-:W-:Y:S01]  /*16f0*/  FMUL R16, R16, 1.4426950216293334961 ;  /* 0x3fb8aa3b10107820 */ /* 0x000fe20000400000 */
[--C-:B------:R-:W-:Y:S01]  /*1700*/  FFMA R18, R18, UR8, -R24.reuse ;  /* 0x0000000812127c23 */ /* 0x100fe20008000818 */
[----:B------:R-:W-:Y:S01]  /*1710*/  FFMA R19, R19, UR8, -R24 ;  /* 0x0000000813137c23 */ /* 0x000fe20008000818 */
[----:B------:R-:W-:Y:S01]  /*1720*/  LOP3.LUT R20, R20, 0x1f0, RZ, 0xc0, !PT ;  /* 0x000001f014147812 */ /* 0x000fe200078ec0ff */
[----:B------:R-:W-:Y:S01]  /*1730*/  UIADD3 UR13, UPT, UPT, UR13, -0x20, URZ ;  /* 0xffffffe00d0d7890 */ /* 0x000fe2000fffe0ff */
[----:B------:R-:W0:Y:S01]  /*1740*/  MUFU.EX2 R7, R7 ;  /* 0x0000000700077308 */ /* 0x000e220000000800 */
[----:B-1----:R-:W-:Y:S01]  /*1750*/  FADD R27, R28, R5 ;  /* 0x000000051c1b7221 */ /* 0x002fe20000000000 */
[----:B------:R-:W-:Y:S01]  /*1760*/  FMUL R19, R19, 1.4426950216293334961 ;  /* 0x3fb8aa3b13137820 */ /* 0x000fe20000400000 */
[----:B------:R1:W1:Y:S01]  /*1770*/  LDSM.16.M88 R48, [R20+UR10+0x2000] ;  /* 0x0020000a1430783b */ /* 0x0002620008000000 */
[----:B------:R-:W-:Y:S01]  /*1780*/  BAR.SYNC.DEFER_BLOCKING 0x0 ;  /* 0x0000000000007b1d */ /* 0x000fe20000010000 */
[----:B0-----:R-:W-:-:S05]  /*1790*/  FADD R14, R4, R27 ;  /* 0x0000001b040e7221 */ /* 0x001fca0000000000 */
[----:B------:R-:W0:Y:S01]  /*17a0*/  MUFU.EX2 R29, R29 ;  /* 0x0000001d001d7308 */ /* 0x000e220000000800 */
[C---:B------:R-:W-:Y:S01]  /*17b0*/  FADD R14, R7.reuse, R14 ;  /* 0x0000000e070e7221 */ /* 0x040fe20000000000 */
[----:B------:R-:W-:-:S06]  /*17c0*/  F2FP.SATFINITE.E4M3.F32.PACK_AB_MERGE_C R7, R7, R4, RZ ;  /* 0x000000040707723e */ /* 0x000fcc00048070ff */
[----:B------:R-:W1:Y:S01]  /*17d0*/  MUFU.EX2 R6, R6 ;  /* 0x0000000600067308 */ /* 0x000e620000000800 */
[----:B------:R-:W-:-:S07]  /*17e0*/  F2FP.SATFINITE.E4M3.F32.PACK_AB_MERGE_C R28, R5, R28, R7 ;  /* 0x0000001c051c723e */ /* 0x000fce0004807007 */
[----:B------:R-:W1:Y:S01]  /*17f0*/  MUFU.EX2 R8, R8 ;  /* 0x0000000800087308 */ /* 0x000e620000000800 */
[----:B0-----:R-:W-:-:S07]  /*1800*/  FADD R15, R29, R14 ;  /* 0x0000000e1d0f7221 */ /* 0x001fce0000000000 */
[----:B------:R-:W0:Y:S01]  /*1810*/  MUFU.EX2 R9, R9 ;  /* 0x0000000900097308 */ /* 0x000e220000000800 */
[----:B-1----:R-:W-:-:S07]  /*1820*/  FADD R15, R6, R15 ;  /* 0x0000000f060f7221 */ /* 0x002fce0000000000 */
[----:B------:R1:W1:Y:S01]  /*1830*/  MUFU.EX2 R30, R12 ;  /* 0x0000000c001e7308 */ /* 0x0002620000000800 */
[----:B------:R-:W-:-:S07]  /*1840*/  FADD R14, R8, R15 ;  /* 0x0000000f080e7221 */ /* 0x000fce0000000000 */
[----:B------:R-:W1:Y:S01]  /*1850*/  MUFU.EX2 R11, R11 ;  /* 0x0000000b000b7308 */ /* 0x000e620000000800 */
[----:B0-----:R-:W-:Y:S01]  /*1860*/  FADD R15, R9, R14 ;  /* 0x0000000e090f7221 */ /* 0x001fe20000000000 */
[----:B-1----:R-:W-:Y:S01]  /*1870*/  FMUL R12, R17, 1.4426950216293334961 ;  /* 0x3fb8aa3b110c7820 */ /* 0x002fe20000400000 */
[----:B------:R-:W-:Y:S01]  /*1880*/  FMUL R14, R18, 1.4426950216293334961 ;  /* 0x3fb8aa3b120e7820 */ /* 0x000fe20000400000 */
[----:B------:R-:W-:Y:S01]  /*1890*/  IMAD.SHL.U32 R17, R0, 0x4, RZ ;  /* 0x0000000400117824 */ /* 0x000fe200078e00ff */
[----:B------:R-:W-:-:S03]  /*18a0*/  F2FP.SATFINITE.E4M3.F32.PACK_AB_MERGE_C R8, R9, R8, RZ ;  /* 0x000000080908723e */ /* 0x000fc600048070ff */
[----:B------:R-:W0:Y:S01]  /*18b0*/  MUFU.EX2 R10, R10 ;  /* 0x0000000a000a7308 */ /* 0x000e220000000800 */
[----:B------:R-:W-:Y:S01]  /*18c0*/  FADD R18, R30, R15 ;  /* 0x0000000f1e127221 */ /* 0x000fe20000000000 */
[----:B------:R-:W-:Y:S02]  /*18d0*/  LOP3.LUT R17, R17, 0x210, RZ, 0xc0, !PT ;  /* 0x0000021011117812 */ /* 0x000fe400078ec0ff */
[----:B------:R-:W-:Y:S02]  /*18e0*/  F2FP.SATFINITE.E4M3.F32.PACK_AB_MERGE_C R29, R6, R29, R8 ;  /* 0x0000001d061d723e */ /* 0x000fe40004807008 */
[----:B------:R-:W-:Y:S02]  /*18f0*/  LOP3.LUT R17, R17, 0x10, R0, 0x78, !PT ;  /* 0x0000001011117812 */ /* 0x000fe400078e7800 */
[----:B------:R-:W1:Y:S01]  /*1900*/  MUFU.EX2 R13, R13 ;  /* 0x0000000d000d7308 */ /* 0x000e620000000800 */
[----:B------:R-:W-:-:S07]  /*1910*/  FADD R15, R11, R18 ;  /* 0x000000120b0f7221 */ /* 0x000fce0000000000 */
[----:B------:R0:W1:Y:S08]  /*1920*/  MUFU.EX2 R31, R16 ;  /* 0x00000010001f7308 */ /* 0x0000700000000800 */
[----:B------:R-:W1:Y:S01]  /*1930*/  MUFU.EX2 R12, R12 ;  /* 0x0000000c000c7308 */ /* 0x000e620000000800 */
[----:B0-----:R-:W-:Y:S01]  /*1940*/  FADD R16, R10, R15 ;  /* 0x0000000f0a107221 */ /* 0x001fe20000000000 */
[----:B------:R-:W-:Y:S01]  /*1950*/  IMAD.SHL.U32 R15, R0, 0x20, RZ ;  /* 0x00000020000f7824 */ /* 0x000fe200078e00ff */
[----:B-1----:R-:W-:-:S02]  /*1960*/  F2FP.SATFINITE.E4M3.F32.PACK_AB_MERGE_C R10, R13, R10, RZ ;  /* 0x0000000a0d0a723e */ /* 0x002fc400048070ff */
[----:B------:R-:W-:Y:S02]  /*1970*/  FADD R16, R13, R16 ;  /* 0x000000100d107221 */ /* 0x000fe40000000000 */
[----:B------:R-:W-:Y:S01]  /*1980*/  LOP3.LUT R22, R15, 0xde0, RZ, 0xc0, !PT ;  /* 0x00000de00f167812 */ /* 0x000fe200078ec0ff */
[----:B------:R-:W0:Y:S01]  /*1990*/  MUFU.EX2 R14, R14 ;  /* 0x0000000e000e7308 */ /* 0x000e220000000800 */
[----:B------:R-:W-:Y:S01]  /*19a0*/  FADD R15, R31, R16 ;  /* 0x000000101f0f7221 */ /* 0x000fe20000000000 */
[----:B------:R-:W-:Y:S02]  /*19b0*/  F2FP.SATFINITE.E4M3.F32.PACK_AB_MERGE_C R30, R11, R30, R10 ;  /* 0x0000001e0b1e723e */ /* 0x000fe4000480700a */
[----:B------:R-:W-:-:S04]  /*19c0*/  IADD3 R22, PT, PT, R17, UR10, R22 ;  /* 0x0000000a11167c10 */ /* 0x000fc8000fffe016 */
[----:B------:R-:W1:Y:S01]  /*19d0*/  MUFU.EX2 R19, R19 ;  /* 0x0000001300137308 */ /* 0x000e620000000800 */
[----:B------:R-:W-:-:S04]  /*19e0*/  FADD R15, R12, R15 ;  /* 0x0000000f0c0f7221 */ /* 0x000fc80000000000 */
[----:B0-----:R-:W-:Y:S01]  /*19f0*/  FADD R4, R14, R15 ;  /* 0x0000000f0e047221 */ /* 0x001fe20000000000 */
[----:B-1----:R-:W-:-:S03]  /*1a00*/  F2FP.SATFINITE.E4M3.F32.PACK_AB_MERGE_C R14, R19, R14, RZ ;  /* 0x0000000e130e723e */ /* 0x002fc600048070ff */
[----:B------:R-:W-:Y:S01]  /*1a10*/  FADD R27, R19, R4 ;  /* 0x00000004131b7221 */ /* 0x000fe20000000000 */
[----:B------:R-:W-:Y:S02]  /*1a20*/  F2FP.SATFINITE.E4M3.F32.PACK_AB_MERGE_C R31, R12, R31, R14 ;  /* 0x0000001f0c1f723e */ /* 0x000fe4000480700e */
[----:B------:R-:W0:Y:S02]  /*1a30*/  LDTM.x16 R4, tmem[UR28] ;  /* 0x0000001c000479ee */ /* 0x000e240008240000 */
[----:B------:R1:W0:Y:S04]  /*1a40*/  SHFL.BFLY PT, R26, R27, 0x10, 0x1f ;  /* 0x0e001f001b1a7f89 */ /* 0x00022800000e0000 */
[----:B--2---:R1:W-:Y:S04]  /*1a50*/  STS.U8 [R21+UR10+0x2000], R56 ;  /* 0x0020003815007988 */ /* 0x0043e8000800000a */
[----:B---3--:R1:W-:Y:S04]  /*1a60*/  STS.U8 [R21+UR10+0x2100], R50 ;  /* 0x0021003215007988 */ /* 0x0083e8000800000a */
[----:B----4-:R1:W-:Y:S04]  /*1a70*/  STS.U8 [R21+UR10+0x2200], R54 ;  /* 0x0022003615007988 */ /* 0x0103e8000800000a */
[----:B-----5:R1:W-:Y:S04]  /*1a80*/  STS.U8 [R21+UR10+0x2300], R52 ;  /* 0x0023003415007988 */ /* 0x0203e8000800000a */
[----:B------:R1:W-:Y:S01]  /*1a90*/  STS.128 [R22+0x1000], R28 ;  /* 0x0010001c16007388 */ /* 0x0003e20000000c00 */
[----:B------:R-:W-:Y:S01]  /*1aa0*/  NOP ;  /* 0x0000000000007918 */ /* 0x000fe20000000000 */
[----:B0-----:R-:W-:Y:S05]  /*1ab0*/  @!P2 BRA `(.L_x_9) ;  /* 0x000000000044a947 */ /* 0x001fea0003800000 */
[C---:B------:R-:W-:Y:S01]  /*1ac0*/  FMUL R4, R48.reuse, R4 ;  /* 0x0000000430047220 */ /* 0x040fe20000400000 */
        /* <DEDUP_REMOVED lines=14> */
[----:B------:R-:W-:-:S04]  /*1bb0*/  FMUL R19, R48, R19 ;  /* 0x0000001330137220 */ /* 0x000fc80000400000 */
[----:B------:R0:W-:Y:S03]  /*1bc0*/  STTM.x16 tmem[UR28], R4 ;  /* 0x00000004000079ed */ /* 0x0001e6000824001c */
.L_x_9:
[----:B------:R-:W2:Y:S02]  /*1bd0*/  FENCE.VIEW.ASYNC.T ;  /* 0x00000000000073c6 */ /* 0x000ea40000000200 */
[----:B--2---:R-:W-:Y:S01]  /*1be0*/  BAR.SYNC.DEFER_BLOCKING 0x0 ;  /* 0x0000000000007b1d */ /* 0x004fe20000010000 */
[----:B------:R-:W-:Y:S01]  /*1bf0*/  FADD R26, R27, R26 ;  /* 0x0000001a1b1a7221 */ /* 0x000fe20000000000 */
[----:B------:R-:W-:-:S03]  /*1c00*/  UISETP.GE.AND UP1, UPT, UR13, 0x1, UPT ;  /* 0x000000010d00788c */ /* 0x000fc6000bf26270 */
[----:B------:R-:W-:Y:S01]  /*1c10*/  FADD R25, R25, R26 ;  /* 0x0000001a19197221 */ /* 0x000fe20000000000 */
[----:B------:R2:W-:Y:S06]  /*1c20*/  MEMBAR.ALL.CTA ;  /* 0x0000000000007992 */ /* 0x0005ec0000008000 */
[----:B--2---:R-:W2:Y:S02]  /*1c30*/  FENCE.VIEW.ASYNC.S ;  /* 0x00000000000073c6 */ /* 0x004ea40000000000 */
[----:B--2---:R-:W-:Y:S06]  /*1c40*/  BAR.SYNC.DEFER_BLOCKING 0x0 ;  /* 0x0000000000007b1d */ /* 0x004fec0000010000 */
[----:B------:R-:W-:Y:S05]  /*1c50*/  @!P3 BRA `(.L_x_10) ;  /* 0x000000000040b947 */ /* 0x000fea0003800000 */
[----:B------:R-:W-:Y:S02]  /*1c60*/  UIADD3 UR4, UPT, UPT, UR10, 0x1000, URZ ;  /* 0x000010000a047890 */ /* 0x000fe4000fffe0ff */
[----:B------:R-:W-:Y:S02]  /*1c70*/  UIADD3 UR5, UPT, UPT, UR10, 0x2000, URZ ;  /* 0x000020000a057890 */ /* 0x000fe4000fffe0ff */
[----:B------:R-:W-:Y:S02]  /*1c80*/  USHF.R.U32.HI UR4, URZ, 0x4, UR4 ;  /* 0x00000004ff047899 */ /* 0x000fe40008011604 */
[----:B------:R-:W-:Y:S02]  /*1c90*/  USHF.R.U32.HI UR5, URZ, 0x4, UR5 ;  /* 0x00000004ff057899 */ /* 0x000fe40008011605 */
[----:B------:R-:W-:Y:S02]  /*1ca0*/  USGXT.U32 UR8, UR4, 0xe ;  /* 0x0000000e0408789a */ /* 0x000fe40008000000 */
[----:B------:R-:W-:Y:S01]  /*1cb0*/  USGXT.U32 UR14, UR5, 0xe ;  /* 0x0000000e050e789a */ /* 0x000fe20008000000 */
[----:B------:R-:W-:-:S02]  /*1cc0*/  UMOV UR4, UR11 ;  /* 0x0000000b00047c82 */ /* 0x000fc40008000000 */
[----:B------:R-:W-:Y:S01]  /*1cd0*/  UMOV UR5, URZ ;  /* 0x000000ff00057c82 */ /* 0x000fe20008000000 */
[----:B------:R-:W-:Y:S01]  /*1ce0*/  UMOV UR22, 0x0 ;  /* 0x0000000000167882 */ /* 0x000fe20000000000 */
[----:B------:R-:W-:Y:S01]  /*1cf0*/  UMOV UR23, 0x8080010 ;  /* 0x0808001000177882 */ /* 0x000fe20000000000 */
[----:B------:R-:W-:Y:S01]  /*1d00*/  UMOV UR9, 0xc0004010 ;  /* 0xc000401000097882 */ /* 0x000fe20000000000 */
[----:B------:R-:W-:Y:S01]  /*1d10*/  UMOV UR15, 0xc0004010 ;  /* 0xc0004010000f7882 */ /* 0x000fe20000000000 */
[----:B------:R-:W-:Y:S01]  /*1d20*/  UMOV UR4, UR4 ;  /* 0x0000000400047c82 */ /* 0x000fe20008000000 */
[----:B------:R2:W-:Y:S01]  /*1d30*/  UTCQMMA gdesc[UR8], gdesc[UR14], tmem[UR25], tmem[UR22], idesc[UR23], UPT ;  /* 0x00ff160e080075ea */ /* 0x0005e2000b800319 */
[----:B------:R2:W-:Y:S01]  /*1d40*/  UTCBAR [UR4], URZ ;  /* 0x000000ff040073e9 */ /* 0x0005e200080000ff */
[----:B------:R-:W-:Y:S02]  /*1d50*/  NOP ;  /* 0x0000000000007918 */ /* 0x000fe40000000000 */
.L_x_10:
[----:B------:R-:W-:Y:S01]  /*1d60*/  FSEL R24, R24, -INF , P2 ;  /* 0xff80000018187808 */ /* 0x000fe20001000000 */
[----:B--2---:R-:W-:Y:S01]  /*1d70*/  UMOV UR4, URZ ;  /* 0x000000ff00047c82 */ /* 0x004fe20008000000 */
[----:B------:R-:W-:Y:S01]  /*1d80*/  FSEL R25, R25, 1, P2 ;  /* 0x3f80000019197808 */ /* 0x000fe20001000000 */
[----:B------:R-:W-:Y:S06]  /*1d90*/  BRA.U !UP1, `(.L_x_11) ;  /* 0x0000000d09dc7547 */ /* 0x000fec000b800000 */
[----:B------:R-:W-:Y:S01]  /*1da0*/  UIADD3 UR5, UPT, UPT, UR10, 0x1000, URZ ;  /* 0x000010000a057890 */ /* 0x000fe2000fffe0ff */
[----:B------:R-:W-:Y:S01]  /*1db0*/  IMAD.SHL.U32 R26, R23, 0x20, RZ ;  /* 0x00000020171a7824 */ /* 0x000fe200078e00ff */
[----:B------:R-:W-:Y:S01]  /*1dc0*/  UIADD3 UR4, UPT, UPT, UR10, 0x2800, URZ ;  /* 0x000028000a047890 */ /* 0x000fe2000fffe0ff */
[----:B-1----:R-:W-:Y:S01]  /*1dd0*/  MOV R27, R24 ;  /* 0x00000018001b7202 */ /* 0x002fe20000000f00 */
[----:B------:R-:W-:Y:S01]  /*1de0*/  USHF.L.U32 UR22, UR17, 0x5, URZ ;  /* 0x0000000511167899 */ /* 0x000fe200080006ff */
[----:B------:R-:W-:Y:S01]  /*1df0*/  IMAD.MOV.U32 R48, RZ, RZ, RZ ;  /* 0x000000ffff307224 */ /* 0x000fe200078e00ff */
[----:B------:R-:W-:Y:S01]  /*1e00*/  USHF.R.U32.HI UR5, URZ, 0x4, UR5 ;  /* 0x00000004ff057899 */ /* 0x000fe20008011605 */
[----:B------:R-:W-:Y:S01]  /*1e10*/  IMAD.MOV.U32 R23, RZ, RZ, R26 ;  /* 0x000000ffff177224 */ /* 0x000fe200078e001a */
[----:B------:R-:W-:Y:S02]  /*1e20*/  USHF.R.U32.HI UR26, URZ, 0x4, UR10 ;  /* 0x00000004ff1a7899 */ /* 0x000fe4000801160a */
[----:B------:R-:W-:-:S02]  /*1e30*/  USHF.R.U32.HI UR18, URZ, 0x4, UR6 ;  /* 0x00000004ff127899 */ /* 0x000fc40008011606 */
[----:B------:R-:W-:Y:S02]  /*1e40*/  USHF.R.U32.HI UR4, URZ, 0x4, UR4 ;  /* 0x00000004ff047899 */ /* 0x000fe40008011604 */
[----:B------:R-:W-:Y:S02]  /*1e50*/  UISETP.NE.U32.AND UP1, UPT, UR19, URZ, UPT ;  /* 0x000000ff1300728c */ /* 0x000fe4000bf25070 */
[----:B------:R-:W-:Y:S01]  /*1e60*/  USGXT.U32 UR27, UR5, 0xe ;  /* 0x0000000e051b789a */ /* 0x000fe20008000000 */
[----:B------:R-:W1:Y:S01]  /*1e70*/  LDCU UR32, c[0x0][0x3a8] ;  /* 0x00007500ff2077ac */ /* 0x000e620008000800 */
[----:B------:R-:W-:Y:S02]  /*1e80*/  USGXT.U32 UR26, UR26, 0xe ;  /* 0x0000000e1a1a789a */ /* 0x000fe40008000000 */
[----:B------:R-:W-:Y:S02]  /*1e90*/  USGXT.U32 UR18, UR18, 0xe ;  /* 0x0000000e1212789a */ /* 0x000fe40008000000 */
[----:B------:R-:W-:Y:S01]  /*1ea0*/  USGXT.U32 UR19, UR4, 0xe ;  /* 0x0000000e0413789a */ /* 0x000fe20008000000 */
[----:B------:R-:W-:Y:S01]  /*1eb0*/  UMOV UR23, 0x1 ;  /* 0x0000000100177882 */ /* 0x000fe20000000000 */
[----:B------:R-:W-:Y:S01]  /*1ec0*/  UMOV UR5, URZ ;  /* 0x000000ff00057c82 */ /* 0x000fe20008000000 */
[----:B------:R-:W-:Y:S01]  /*1ed0*/  UMOV UR6, URZ ;  /* 0x000000ff00067c82 */ /* 0x000fe20008000000 */
[----:B------:R-:W-:-:S08]  /*1ee0*/  UMOV UR24, UR22 ;  /* 0x0000001600187c82 */ /* 0x000fd00008000000 */
.L_x_16:
[----:B0-----:R-:W-:Y:S02]  /*1ef0*/  SHF.R.S32.HI R11, RZ, 0x1f, R23 ;  /* 0x0000001fff0b7819 */ /* 0x001fe40000011417 */
[C---:B------:R-:W-:Y:S02]  /*1f00*/  IADD3 R4, P2, PT, R23.reuse, R46, RZ ;  /* 0x0000002e17047210 */ /* 0x040fe40007f5e0ff */
[C---:B------:R-:W-:Y:S02]  /*1f10*/  IADD3 R6, P3, PT, R23.reuse, R44, RZ ;  /* 0x0000002c17067210 */ /* 0x040fe40007f7e0ff */
[----:B------:R-:W-:Y:S01]  /*1f20*/  IADD3 R8, P4, PT, R23, R42, RZ ;  /* 0x0000002a17087210 */ /* 0x000fe20007f9e0ff */
[----:B------:R-:W-:Y:S01]  /*1f30*/  IMAD.X R5, R11, 0x1, R47, P2 ;  /* 0x000000010b057824 */ /* 0x000fe200010e062f */
[----:B------:R-:W-:Y:S01]  /*1f40*/  IADD3 R10, P2, PT, R23, R40, RZ ;  /* 0x00000028170a7210 */ /* 0x000fe20007f5e0ff */
[C---:B------:R-:W-:Y:S01]  /*1f50*/  IMAD.X R7, R11.reuse, 0x1, R45, P3 ;  /* 0x000000010b077824 */ /* 0x040fe200018e062d */
[----:B------:R-:W-:-:S02]  /*1f60*/  IADD3.X R9, PT, PT, R11, R43, RZ, P4, !PT ;  /* 0x0000002b0b097210 */ /* 0x000fc400027fe4ff */
[----:B------:R-:W2:Y:S01]  /*1f70*/  LDG.E.U8 R4, desc[UR20][R4.64] ;  /* 0x0000001404047981 */ /* 0x000ea2000c1e1100 */
[----:B------:R-:W-:-:S03]  /*1f80*/  IMAD.X R11, R11, 0x1, R41, P2 ;  /* 0x000000010b0b7824 */ /* 0x000fc600010e0629 */
[----:B------:R-:W3:Y:S04]  /*1f90*/  LDG.E.U8 R6, desc[UR20][R6.64] ;  /* 0x0000001406067981 */ /* 0x000ee8000c1e1100 */
[----:B------:R-:W4:Y:S04]  /*1fa0*/  LDG.E.U8 R8, desc[UR20][R8.64] ;  /* 0x0000001408087981 */ /* 0x000f28000c1e1100 */
[----:B------:R-:W5:Y:S01]  /*1fb0*/  LDG.E.U8 R10, desc[UR20][R10.64] ;  /* 0x000000140a0a7981 */ /* 0x000f62000c1e1100 */
[----:B------:R-:W-:Y:S01]  /*1fc0*/  UMOV UR8, 0x1 ;  /* 0x0000000100087882 */ /* 0x000fe20000000000 */
[----:B------:R-:W-:Y:S01]  /*1fd0*/  VOTEU.ALL UP2, P1 ;  /* 0x0000000000ff7886 */ /* 0x000fe20000840000 */
[----:B------:R-:W-:-:S04]  /*1fe0*/  @!UP0 UIADD3 UR8, UPT, UPT, -UR8, 0x100000, URZ ;  /* 0x0010000008088890 */ /* 0x000fc8000fffe1ff */
[----:B------:R-:W-:Y:S02]  /*1ff0*/  @!UP0 USHF.L.U32 UR9, UR8, 0xb, URZ ;  /* 0x0000000b08098899 */ /* 0x000fe400080006ff */
[----:B------:R-:W-:Y:S01]  /*2000*/  @!UP0 USHF.L.U32 UR8, UR8, 0x1, URZ ;  /* 0x0000000108088899 */ /* 0x000fe200080006ff */
[----:B--2---:R0:W-:Y:S04]  /*2010*/  STS.U8 [R21+UR10+0x2400], R4 ;  /* 0x0024000415007988 */ /* 0x0041e8000800000a */
[----:B---3--:R0:W-:Y:S04]  /*2020*/  STS.U8 [R21+UR10+0x2500], R6 ;  /* 0x0025000615007988 */ /* 0x0081e8000800000a */
[----:B----4-:R0:W-:Y:S04]  /*2030*/  STS.U8 [R21+UR10+0x2600], R8 ;  /* 0x0026000815007988 */ /* 0x0101e8000800000a */
[----:B-----5:R0:W-:Y:S01]  /*2040*/  STS.U8 [R21+UR10+0x2700], R10 ;  /* 0x0027000a15007988 */ /* 0x0201e2000800000a */
[----:B------:R2:W-:Y:S06]  /*2050*/  MEMBAR.ALL.CTA ;  /* 0x0000000000007992 */ /* 0x0005ec0000008000 */
[----:B--2---:R-:W-:Y:S04]  /*2060*/  FENCE.VIEW.ASYNC.S ;  /* 0x00000000000073c6 */ /* 0x004fe80000000000 */
[----:B------:R-:W2:Y:S02]  /*2070*/  FENCE.VIEW.ASYNC.S ;  /* 0x00000000000073c6 */ /* 0x000ea40000000000 */
[----:B--2---:R0:W2:Y:S02]  /*2080*/  @!UP2 SYNCS.EXCH.64 URZ, [UR10+0x2c10], UR8 ;  /* 0x002c10080affa5b2 */ /* 0x0040a40008000100 */
[----:B--2---:R-:W-:Y:S06]  /*2090*/  BAR.SYNC.DEFER_BLOCKING 0x0 ;  /* 0x0000000000007b1d */ /* 0x004fec0000010000 */
[----:B0-----:R-:W-:Y:S05]  /*20a0*/  BRA.U UP1, `(.L_x_12) ;  /* 0x0000000101307547 */ /* 0x001fea000b800000 */
[----:B------:R-:W-:Y:S01]  /*20b0*/  UIADD3 UR8, UPT, UPT, UR10, 0x2c10, URZ ;  /* 0x00002c100a087890 */ /* 0x000fe2000fffe0ff */
[----:B------:R-:W-:Y:S01]  /*20c0*/  UMOV UR9, URZ ;  /* 0x000000ff00097c82 */ /* 0x000fe20008000000 */
[----:B------:R-:W-:Y:S01]  /*20d0*/  UMOV UR16, UR26 ;  /* 0x0000001a00107c82 */ /* 0x000fe20008000000 */
[----:B------:R-:W-:Y:S01]  /*20e0*/  UMOV UR17, 0x40004040 ;  /* 0x4000404000117882 */ /* 0x000fe20000000000 */
[----:B------:R-:W-:Y:S01]  /*20f0*/  UMOV UR14, UR18 ;  /* 0x00000012000e7c82 */ /* 0x000fe20008000000 */
[----:B------:R-:W-:Y:S01]  /*2100*/  UMOV UR15, 0xc0004010 ;  /* 0xc0004010000f7882 */ /* 0x000fe20000000000 */
[----:B------:R-:W-:Y:S01]  /*2110*/  UMOV UR30, 0x0 ;  /* 0x00000000001e7882 */ /* 0x000fe20000000000 */
[----:B------:R-:W-:Y:S01]  /*2120*/  UMOV UR31, 0x8088010 ;  /* 0x08088010001f7882 */ /* 0x000fe20000000000 */
[----:B------:R-:W-:Y:S01]  /*2130*/  UMOV UR8, UR8 ;  /* 0x0000000800087c82 */ /* 0x000fe20008000000 */
[----:B------:R0:W-:Y:S01]  /*2140*/  UTCQMMA gdesc[UR16], gdesc[UR14], tmem[UR29], tmem[UR30], idesc[UR31], !UPT ;  /* 0x00ff1e0e100075ea */ /* 0x0001e2000f80031d */
[----:B------:R0:W-:Y:S01]  /*2150*/  UTCBAR [UR8], URZ ;  /* 0x000000ff080073e9 */ /* 0x0001e200080000ff */
[----:B------:R-:W-:-:S02]  /*2160*/  NOP ;  /* 0x0000000000007918 */ /* 0x000fc40000000000 */
.L_x_12:
[----:B------:R-:W2:Y:S02]  /*2170*/  SYNCS.PHASECHK.TRANS64.TRYWAIT P2, [UR10+0x2c10], RZ ;  /* 0x002c10ffff0075a7 */ /* 0x000ea4000804110a */
[----:B--2---:R-:W-:Y:S05]  /*2180*/  @!P2 BRA `(.L_x_13) ;  /* 0x0000001c00c0a947 */ /* 0x004fea0003800000 */
.L_x_22:
[----:B------:R-:W-:Y:S01]  /*2190*/  BAR.SYNC.DEFER_BLOCKING 0x0 ;  /* 0x0000000000007b1d */ /* 0x000fe20000010000 */
[----:B------:R-:W-:-:S05]  /*21a0*/  USHF.R.S32.HI UR4, URZ, 0x1f, UR24 ;  /* 0x0000001fff047899 */ /* 0x000fca0008011418 */
[----:B------:R-:W-:Y:S01]  /*21b0*/  LDTM.16dp32bit_t0_t15.x16 R4, tmem[UR12] ;  /* 0x0000000c000479ee */ /* 0x000fe20008a00000 */
[----:B------:R-:W2:Y:S01]  /*21c0*/  LDTM.16dp32bit_t16_t31.x16 R4, tmem[UR12+0x10] ;  /* 0x0000100c000479ee */ /* 0x000ea20008a20000 */
[----:B------:R-:W3:Y:S01]  /*21d0*/  @!P1 SYNCS.CCTL.IV [UR10+0x2c10] ;  /* 0x002c1000ff0099b1 */ /* 0x000ee2000800000a */
[----:B------:R-:W-:Y:S01]  /*21e0*/  NOP ;  /* 0x0000000000007918 */ /* 0x000fe20000000000 */
[----:B-12---:R-:W-:Y:S01]  /*21f0*/  FMUL R24, R4, UR32 ;  /* 0x0000002004187c20 */ /* 0x006fe20008400000 */
[----:B------:R-:W-:Y:S01]  /*2200*/  FMUL R29, R5, UR32 ;  /* 0x00000020051d7c20 */ /* 0x000fe20008400000 */
[----:B------:R-:W-:-:S05]  /*2210*/  FMUL R28, R6, UR32 ;  /* 0x00000020061c7c20 */ /* 0x000fca0008400000 */
[----:B------:R-:W-:Y:S01]  /*2220*/  FMNMX3 R28, R24, R29, R28, !PT ;  /* 0x0000001d181c7276 */ /* 0x000fe2000780001c */
        /* <DEDUP_REMOVED lines=16> */
[----:B------:R-:W-:Y:S01]  /*2330*/  FMUL R29, R18, UR32 ;  /* 0x00000020121d7c20 */ /* 0x000fe20008400000 */
[----:B------:R-:W-:-:S04]  /*2340*/  FMUL R28, R19, UR32 ;  /* 0x00000020131c7c20 */ /* 0x000fc80008400000 */
[----:B------:R-:W-:-:S04]  /*2350*/  FMNMX3 R29, R30, R24, R29, !PT ;  /* 0x000000181e1d7276 */ /* 0x000fc8000780001d */
[----:B------:R-:W-:-:S05]  /*2360*/  FMNMX R30, R28, R29, !PT ;  /* 0x0000001d1c1e7209 */ /* 0x000fca0007800000 */
[----:B------:R-:W1:Y:S02]  /*2370*/  SHFL.BFLY PT, R24, R30, 0x10, 0x1f ;  /* 0x0e001f001e187f89 */ /* 0x000e6400000e0000 */
[----:B-1----:R-:W-:-:S05]  /*2380*/  FMNMX3 R24, R30, R24, R27, !PT ;  /* 0x000000181e187276 */ /* 0x002fca000780001b */
        /* <DEDUP_REMOVED lines=8> */
[----:B------:R1:W-:Y:S01]  /*2410*/  MUFU.EX2 R28, R4 ;  /* 0x00000004001c7308 */ /* 0x0003e20000000800 */
[--C-:B------:R-:W-:Y:S01]  /*2420*/  FFMA R8, R8, UR32, -R24.reuse ;  /* 0x0000002008087c23 */ /* 0x100fe20008000818 */
[--C-:B------:R-:W-:Y:S01]  /*2430*/  FFMA R9, R9, UR32, -R24.reuse ;  /* 0x0000002009097c23 */ /* 0x100fe20008000818 */
[--C-:B------:R-:W-:Y:S01]  /*2440*/  FFMA R10, R10, UR32, -R24.reuse ;  /* 0x000000200a0a7c23 */ /* 0x100fe20008000818 */
[--C-:B------:R-:W-:Y:S01]  /*2450*/  FFMA R11, R11, UR32, -R24.reuse ;  /* 0x000000200b0b7c23 */ /* 0x100fe20008000818 */
[----:B------:R-:W-:Y:S01]  /*2460*/  FMUL R8, R8, 1.4426950216293334961 ;  /* 0x3fb8aa3b08087820 */ /* 0x000fe20000400000 */
[----:B------:R-:W-:Y:S01]  /*2470*/  FMUL R9, R9, 1.4426950216293334961 ;  /* 0x3fb8aa3b09097820 */ /* 0x000fe20000400000 */
[----:B------:R-:W-:Y:S01]  /*2480*/  FMUL R10, R10, 1.4426950216293334961 ;  /* 0x3fb8aa3b0a0a7820 */ /* 0x000fe20000400000 */
[----:B------:R-:W-:Y:S01]  /*2490*/  MUFU.EX2 R31, R31 ;  /* 0x0000001f001f7308 */ /* 0x000fe20000000800 */
[----:B-1----:R-:W-:Y:S01]  /*24a0*/  FADD R4, -R24, R27 ;  /* 0x0000001b18047221 */ /* 0x002fe20000000100 */
[--C-:B------:R-:W-:Y:S01]  /*24b0*/  FFMA R12, R12, UR32, -R24.reuse ;  /* 0x000000200c0c7c23 */ /* 0x100fe20008000818 */
[----:B------:R-:W-:Y:S01]  /*24c0*/  FMUL R11, R11, 1.4426950216293334961 ;  /* 0x3fb8aa3b0b0b7820 */ /* 0x000fe20000400000 */
[--C-:B------:R-:W-:Y:S01]  /*24d0*/  FFMA R13, R13, UR32, -R24.reuse ;  /* 0x000000200d0d7c23 */ /* 0x100fe20008000818 */
[----:B------:R-:W-:Y:S01]  /*24e0*/  FMUL R4, R4, 1.4426950216293334961 ;  /* 0x3fb8aa3b04047820 */ /* 0x000fe20000400000 */
[----:B------:R-:W-:Y:S01]  /*24f0*/  FMUL R12, R12, 1.4426950216293334961 ;  /* 0x3fb8aa3b0c0c7820 */ /* 0x000fe20000400000 */
[--C-:B------:R-:W-:Y:S01]  /*2500*/  FFMA R14, R14, UR32, -R24.reuse ;  /* 0x000000200e0e7c23 */ /* 0x100fe20008000818 */
[----:B------:R-:W-:Y:S01]  /*2510*/  MUFU.EX2 R5, R5 ;  /* 0x0000000500057308 */ /* 0x000fe20000000800 */
[----:B------:R-:W-:Y:S01]  /*2520*/  FMUL R13, R13, 1.4426950216293334961 ;  /* 0x3fb8aa3b0d0d7820 */ /* 0x000fe20000400000 */
[--C-:B------:R-:W-:Y:S01]  /*2530*/  FFMA R15, R15, UR32, -R24.reuse ;  /* 0x000000200f0f7c23 */ /* 0x100fe20008000818 */
[----:B------:R-:W-:Y:S01]  /*2540*/  FMUL R14, R14, 1.4426950216293334961 ;  /* 0x3fb8aa3b0e0e7820 */ /* 0x000fe20000400000 */
[--C-:B------:R-:W-:Y:S01]  /*2550*/  FFMA R16, R16, UR32, -R24.reuse ;  /* 0x0000002010107c23 */ /* 0x100fe20008000818 */
[--C-:B------:R-:W-:Y:S01]  /*2560*/  FFMA R17, R17, UR32, -R24.reuse ;  /* 0x0000002011117c23 */ /* 0x100fe20008000818 */
[----:B------:R-:W-:Y:S01]  /*2570*/  FMUL R15, R15, 1.4426950216293334961 ;  /* 0x3fb8aa3b0f0f7820 */ /* 0x000fe20000400000 */
[--C-:B------:R-:W-:Y:S01]  /*2580*/  FFMA R18, R18, UR32, -R24.reuse ;  /* 0x0000002012127c23 */ /* 0x100fe20008000818 */
[----:B------:R-:W3:Y:S01]  /*2590*/  MUFU.EX2 R27, R4 ;  /* 0x00000004001b7308 */ /* 0x000ee20000000800 */
[----:B------:R-:W-:Y:S01]  /*25a0*/  FMUL R16, R16, 1.4426950216293334961 ;  /* 0x3fb8aa3b10107820 */ /* 0x000fe20000400000 */
[----:B------:R-:W-:Y:S01]  /*25b0*/  FMUL R17, R17, 1.4426950216293334961 ;  /* 0x3fb8aa3b11117820 */ /* 0x000fe20000400000 */
[----:B------:R-:W-:Y:S01]  /*25c0*/  FMUL R18, R18, 1.4426950216293334961 ;  /* 0x3fb8aa3b12127820 */ /* 0x000fe20000400000 */
[----:B------:R-:W-:-:S04]  /*25d0*/  FFMA R19, R19, UR32, -R24 ;  /* 0x0000002013137c23 */ /* 0x000fc80008000818 */
[----:B------:R-:W1:Y:S01]  /*25e0*/  MUFU.EX2 R6, R6 ;  /* 0x0000000600067308 */ /* 0x000e620000000800 */
[----:B------:R-:W-:-:S07]  /*25f0*/  FMUL R19, R19, 1.4426950216293334961 ;  /* 0x3fb8aa3b13137820 */ /* 0x000fce0000400000 */
[----:B------:R2:W4:Y:S01]  /*2600*/  MUFU.EX2 R29, R8 ;  /* 0x00000008001d7308 */ /* 0x0005220000000800 */
[----:B---3--:R3:W-:Y:S07]  /*2610*/  STSM.16.M88 [R2+0x2400], R27 ;  /* 0x0024001b02007844 */ /* 0x0087ee0000000000 */
[----:B------:R4:W5:Y:S01]  /*2620*/  MUFU.EX2 R30, R9 ;  /* 0x00000009001e7308 */ /* 0x0009620000000800 */
[----:B--2---:R-:W-:Y:S01]  /*2630*/  FADD R8, R28, R31 ;  /* 0x0000001f1c087221 */ /* 0x004fe20000000000 */
[----:B-1----:R-:W-:-:S03]  /*2640*/  F2FP.SATFINITE.E4M3.F32.PACK_AB_MERGE_C R53, R6, R5, RZ ;  /* 0x000000050635723e */ /* 0x002fc600048070ff */
[----:B------:R-:W-:-:S03]  /*2650*/  FADD R7, R5, R8 ;  /* 0x0000000805077221 */ /* 0x000fc60000000000 */
[----:B------:R-:W1:Y:S01]  /*2660*/  MUFU.EX2 R51, R10 ;  /* 0x0000000a00337308 */ /* 0x000e620000000800 */
[----:B------:R-:W-:Y:S01]  /*2670*/  FADD R8, R6, R7 ;  /* 0x0000000706087221 */ /* 0x000fe20000000000 */
[----:B------:R-:W-:Y:S01]  /*2680*/  IMAD.U32 R7, R48, -0x80000000, RZ ;  /* 0x8000000030077824 */ /* 0x000fe200078e00ff */
[----:B------:R-:W-:Y:S02]  /*2690*/  BAR.SYNC.DEFER_BLOCKING 0x0 ;  /* 0x0000000000007b1d */ /* 0x000fe40000010000 */
[----:B----4-:R-:W-:-:S04]  /*26a0*/  FADD R9, R29, R8 ;  /* 0x000000081d097221 */ /* 0x010fc80000000000 */
[----:B------:R-:W2:Y:S01]  /*26b0*/  MUFU.EX2 R52, R11 ;  /* 0x0000000b00347308 */ /* 0x000ea20000000800 */
[----:B-----5:R-:W-:-:S07]  /*26c0*/  FADD R8, R30, R9 ;  /* 0x000000091e087221 */ /* 0x020fce0000000000 */
[----:B------:R-:W4:Y:S01]  /*26d0*/  MUFU.EX2 R12, R12 ;  /* 0x0000000c000c7308 */ /* 0x000f220000000800 */
[----:B-1----:R-:W-:-:S07]  /*26e0*/  FADD R9, R51, R8 ;  /* 0x0000000833097221 */ /* 0x002fce0000000000 */
[----:B------:R-:W1:Y:S01]  /*26f0*/  MUFU.EX2 R13, R13 ;  /* 0x0000000d000d7308 */ /* 0x000e620000000800 */
[----:B--2---:R-:W-:Y:S01]  /*2700*/  FADD R9, R52, R9 ;  /* 0x0000000934097221 */ /* 0x004fe20000000000 */
[----:B------:R3:W2:Y:S01]  /*2710*/  LDSM.16.M88 R48, [R20+UR10+0x2400] ;  /* 0x0024000a1430783b */ /* 0x0006a20008000000 */
[----:B------:R-:W5:Y:S05]  /*2720*/  SYNCS.PHASECHK.TRANS64.TRYWAIT P2, [UR11], R7 ;  /* 0x00000007ff0075a7 */ /* 0x000f6a000804110b */
[----:B------:R-:W0:Y:S01]  /*2730*/  MUFU.EX2 R14, R14 ;  /* 0x0000000e000e7308 */ /* 0x000e220000000800 */
[----:B----4-:R-:W-:-:S07]  /*2740*/  FADD R4, R12, R9 ;  /* 0x000000090c047221 */ /* 0x010fce0000000000 */
[----:B------:R-:W4:Y:S01]  /*2750*/  MUFU.EX2 R15, R15 ;  /* 0x0000000f000f7308 */ /* 0x000f220000000800 */
[----:B-1----:R-:W-:-:S07]  /*2760*/  FADD R9, R13, R4 ;  /* 0x000000040d097221 */ /* 0x002fce0000000000 */
[----:B------:R-:W1:Y:S01]  /*2770*/  MUFU.EX2 R16, R16 ;  /* 0x0000001000107308 */ /* 0x000e620000000800 */
[----:B0-----:R-:W-:-:S07]  /*2780*/  FADD R4, R14, R9 ;  /* 0x000000090e047221 */ /* 0x001fce0000000000 */
[----:B------:R-:W0:Y:S01]  /*2790*/  MUFU.EX2 R17, R17 ;  /* 0x0000001100117308 */ /* 0x000e220000000800 */
[----:B----4-:R-:W-:-:S07]  /*27a0*/  FADD R9, R15, R4 ;  /* 0x000000040f097221 */ /* 0x010fce0000000000 */
[----:B------:R-:W4:Y:S01]  /*27b0*/  MUFU.EX2 R18, R18 ;  /* 0x0000001200127308 */ /* 0x000f220000000800 */
[----:B-1----:R-:W-:-:S07]  /*27c0*/  FADD R4, R16, R9 ;  /* 0x0000000910047221 */ /* 0x002fce0000000000 */
[----:B------:R-:W1:Y:S01]  /*27d0*/  MUFU.EX2 R19, R19 ;  /* 0x0000001300137308 */ /* 0x000e620000000800 */
[----:B0-----:R-:W-:Y:S01]  /*27e0*/  FADD R9, R17, R4 ;  /* 0x0000000411097221 */ /* 0x001fe20000000000 */
[----:B------:R-:W-:-:S04]  /*27f0*/  IADD3 R4, P3, PT, R38, UR24, RZ ;  /* 0x0000001826047c10 */ /* 0x000fc8000ff7e0ff */
[----:B------:R-:W-:Y:S01]  /*2800*/  IADD3.X R5, PT, PT, R39, UR4, RZ, P3, !PT ;  /* 0x0000000427057c10 */ /* 0x000fe20009ffe4ff */
[----:B----4-:R-:W-:-:S04]  /*2810*/  FADD R50, R18, R9 ;  /* 0x0000000912327221 */ /* 0x010fc80000000000 */
[----:B-1----:R-:W-:-:S05]  /*2820*/  FADD R50, R19, R50 ;  /* 0x0000003213327221 */ /* 0x002fca0000000000 */
[----:B------:R3:W0:Y:S01]  /*2830*/  SHFL.BFLY PT, R49, R50, 0x10, 0x1f ;  /* 0x0e001f0032317f89 */ /* 0x00062200000e0000 */
[----:B--2--5:R-:W-:Y:S05]  /*2840*/  @!P2 BRA `(.L_x_14) ;  /* 0x00000018001ca947 */ /* 0x024fea0003800000 */
.L_x_23:
[----:B------:R-:W-:Y:S01]  /*2850*/  IADD3 R6, P2, PT, R36, UR24, RZ ;  /* 0x0000001824067c10 */ /* 0x000fe2000ff5e0ff */
[----:B------:R-:W2:Y:S03]  /*2860*/  LDG.E.U8 R54, desc[UR20][R4.64] ;  /* 0x0000001404367981 */ /* 0x000ea6000c1e1100 */
[----:B------:R-:W-:Y:S02]  /*2870*/  IADD3.X R7, PT, PT, R37, UR4, RZ, P2, !PT ;  /* 0x0000000425077c10 */ /* 0x000fe400097fe4ff */
[----:B------:R-:W-:-:S03]  /*2880*/  IADD3 R8, P2, PT, R34, UR24, RZ ;  /* 0x0000001822087c10 */ /* 0x000fc6000ff5e0ff */
[----:B------:R-:W4:Y:S01]  /*2890*/  LDG.E.U8 R56, desc[UR20][R6.64] ;  /* 0x0000001406387981 */ /* 0x000f22000c1e1100 */
[----:B------:R-:W-:Y:S02]  /*28a0*/  IADD3.X R9, PT, PT, R35, UR4, RZ, P2, !PT ;  /* 0x0000000423097c10 */ /* 0x000fe400097fe4ff */
[----:B------:R-:W-:-:S03]  /*28b0*/  IADD3 R10, P2, PT, R32, UR24, RZ ;  /* 0x00000018200a7c10 */ /* 0x000fc6000ff5e0ff */
[----:B------:R-:W5:Y:S01]  /*28c0*/  LDG.E.U8 R58, desc[UR20][R8.64] ;  /* 0x00000014083a7981 */ /* 0x000f62000c1e1100 */
[----:B------:R-:W-:-:S05]  /*28d0*/  IADD3.X R11, PT, PT, R33, UR4, RZ, P2, !PT ;  /* 0x00000004210b7c10 */ /* 0x000fca00097fe4ff */
[----:B---3--:R1:W3:Y:S01]  /*28e0*/  LDG.E.U8 R60, desc[UR20][R10.64] ;  /* 0x000000140a3c7981 */ /* 0x0082e2000c1e1100 */
[----:B------:R-:W-:Y:S01]  /*28f0*/  F2FP.SATFINITE.E4M3.F32.PACK_AB_MERGE_C R51, R52, R51, RZ ;  /* 0x000000333433723e */ /* 0x000fe200048070ff */
[----:B------:R-:W-:Y:S01]  /*2900*/  ULEA UR11, UR23, UR10, 0x3 ;  /* 0x0000000a170b7291 */ /* 0x000fe2000f8e18ff */
[----:B------:R-:W-:Y:S01]  /*2910*/  F2FP.SATFINITE.E4M3.F32.PACK_AB_MERGE_C R14, R15, R14, RZ ;  /* 0x0000000e0f0e723e */ /* 0x000fe200048070ff */
[----:B0-----:R-:W-:Y:S01]  /*2920*/  FADD R50, R50, R49 ;  /* 0x0000003132327221 */ /* 0x001fe20000000000 */
[----:B------:R-:W-:Y:S01]  /*2930*/  F2FP.SATFINITE.E4M3.F32.PACK_AB_MERGE_C R18, R19, R18, RZ ;  /* 0x000000121312723e */ /* 0x000fe200048070ff */
[----:B------:R-:W-:Y:S01]  /*2940*/  UIADD3 UR11, UPT, UPT, UR11, 0x2c00, URZ ;  /* 0x00002c000b0b7890 */ /* 0x000fe2000fffe0ff */
[----:B------:R-:W-:Y:S01]  /*2950*/  F2FP.SATFINITE.E4M3.F32.PACK_AB_MERGE_C R29, R30, R29, R51 ;  /* 0x0000001d1e1d723e */ /* 0x000fe20004807033 */
[----:B------:R-:W-:Y:S01]  /*2960*/  UMOV UR4, UR5 ;  /* 0x0000000500047c82 */ /* 0x000fe20008000000 */
[----:B------:R-:W-:Y:S02]  /*2970*/  F2FP.SATFINITE.E4M3.F32.PACK_AB_MERGE_C R28, R31, R28, R53 ;  /* 0x0000001c1f1c723e */ /* 0x000fe40004807035 */
[----:B------:R-:W-:-:S02]  /*2980*/  F2FP.SATFINITE.E4M3.F32.PACK_AB_MERGE_C R30, R13, R12, R14 ;  /* 0x0000000c0d1e723e */ /* 0x000fc4000480700e */
[----:B------:R-:W-:Y:S02]  /*2990*/  F2FP.SATFINITE.E4M3.F32.PACK_AB_MERGE_C R31, R17, R16, R18 ;  /* 0x00000010111f723e */ /* 0x000fe40004807012 */
[----:B-1----:R-:W0:Y:S02]  /*29a0*/  LDTM.x16 R4, tmem[UR28] ;  /* 0x0000001c000479ee */ /* 0x002e240008240000 */
[C---:B0-----:R-:W-:Y:S01]  /*29b0*/  FMUL R4, R48.reuse, R4 ;  /* 0x0000000430047220 */ /* 0x041fe20000400000 */
        /* <DEDUP_REMOVED lines=14> */
[----:B------:R-:W-:Y:S01]  /*2aa0*/  FMUL R19, R48, R19 ;  /* 0x0000001330137220 */ /* 0x000fe20000400000 */
[----:B--2---:R0:W-:Y:S04]  /*2ab0*/  STS.U8 [R21+UR10+0x2800], R54 ;  /* 0x0028003615007988 */ /* 0x0041e8000800000a */
[----:B----4-:R0:W-:Y:S04]  /*2ac0*/  STS.U8 [R21+UR10+0x2900], R56 ;  /* 0x0029003815007988 */ /* 0x0101e8000800000a */
[----:B-----5:R0:W-:Y:S04]  /*2ad0*/  STS.U8 [R21+UR10+0x2a00], R58 ;  /* 0x002a003a15007988 */ /* 0x0201e8000800000a */
[----:B---3--:R0:W-:Y:S04]  /*2ae0*/  STS.U8 [R21+UR10+0x2b00], R60 ;  /* 0x002b003c15007988 */ /* 0x0081e8000800000a */
[----:B------:R0:W-:Y:S01]  /*2af0*/  STS.128 [R22+0x1000], R28 ;  /* 0x0010001c16007388 */ /* 0x0001e20000000c00 */
[----:B------:R-:W-:Y:S01]  /*2b00*/  NOP ;  /* 0x0000000000007918 */ /* 0x000fe20000000000 */
[----:B------:R0:W-:Y:S01]  /*2b10*/  STTM.x16 tmem[UR28], R4 ;  /* 0x00000004000079ed */ /* 0x0001e2000824001c */
[----:B------:R-:W1:Y:S02]  /*2b20*/  FENCE.VIEW.ASYNC.T ;  /* 0x00000000000073c6 */ /* 0x000e640000000200 */
[----:B-1----:R-:W-:Y:S06]  /*2b30*/  BAR.SYNC.DEFER_BLOCKING 0x0 ;  /* 0x0000000000007b1d */ /* 0x002fec0000010000 */
[----:B------:R1:W-:Y:S06]  /*2b40*/  MEMBAR.ALL.CTA ;  /* 0x0000000000007992 */ /* 0x0003ec0000008000 */
[----:B-1----:R-:W1:Y:S02]  /*2b50*/  FENCE.VIEW.ASYNC.S ;  /* 0x00000000000073c6 */ /* 0x002e640000000000 */
[----:B-1----:R-:W-:Y:S06]  /*2b60*/  BAR.SYNC.DEFER_BLOCKING 0x0 ;  /* 0x0000000000007b1d */ /* 0x002fec0000010000 */
[----:B------:R-:W-:Y:S05]  /*2b70*/  BRA.U UP1, `(.L_x_15) ;  /* 0x0000000101307547 */ /* 0x000fea000b800000 */
[----:B------:R-:W-:Y:S01]  /*2b80*/  UMOV UR8, UR11 ;  /* 0x0000000b00087c82 */ /* 0x000fe20008000000 */
        /* <DEDUP_REMOVED lines=8> */
[----:B------:R1:W-:Y:S01]  /*2c10*/  UTCQMMA gdesc[UR16], gdesc[UR14], tmem[UR25], tmem[UR30], idesc[UR31], UPT ;  /* 0x00ff1e0e100075ea */ /* 0x0003e2000b800319 */
[----:B------:R1:W-:Y:S01]  /*2c20*/  UTCBAR [UR5], URZ ;  /* 0x000000ff050073e9 */ /* 0x0003e200080000ff */
[----:B------:R-:W-:-:S02]  /*2c30*/  NOP ;  /* 0x0000000000007918 */ /* 0x000fc40000000000 */
.L_x_15:
[----:B------:R-:W-:Y:S01]  /*2c40*/  UIADD3 UR23, UPT, UPT, UR23, 0x1, URZ ;  /* 0x0000000117177890 */ /* 0x000fe2000fffe0ff */
[----:B------:R-:W-:Y:S01]  /*2c50*/  FFMA R25, R27, R25, R50 ;  /* 0x000000191b197223 */ /* 0x000fe20000000032 */
[----:B------:R-:W-:Y:S01]  /*2c60*/  UIADD3 UR6, UPT, UPT, UR6, 0x20, URZ ;  /* 0x0000002006067890 */ /* 0x000fe2000fffe0ff */
[----:B------:R-:W-:Y:S01]  /*2c70*/  IMAD.IADD R23, R26, 0x1, R23 ;  /* 0x000000011a177824 */ /* 0x000fe200078e0217 */
[----:B------:R-:W-:Y:S01]  /*2c80*/  UISETP.GT.AND UP2, UPT, UR23, 0x1, UPT ;  /* 0x000000011700788c */ /* 0x000fe2000bf44270 */
[----:B------:R-:W-:Y:S01]  /*2c90*/  IMAD.U32 R48, RZ, RZ, UR4 ;  /* 0x00000004ff307e24 */ /* 0x000fe2000f8e00ff */
[----:B------:R-:W-:Y:S01]  /*2ca0*/  MOV R27, R24 ;  /* 0x00000018001b7202 */ /* 0x000fe20000000f00 */
[----:B------:R-:W-:Y:S02]  /*2cb0*/  UIADD3 UR24, UPT, UPT, UR22, UR24, URZ ;  /* 0x0000001816187290 */ /* 0x000fe4000fffe0ff */
[----:B-1----:R-:W-:Y:S02]  /*2cc0*/  USEL UR5, URZ, 0x1, !UP2 ;  /* 0x00000001ff057887 */ /* 0x002fe4000d000000 */
[----:B------:R-:W-:-:S02]  /*2cd0*/  USEL UR23, UR23, URZ, !UP2 ;  /* 0x000000ff17177287 */ /* 0x000fc4000d000000 */
[----:B------:R-:W-:Y:S02]  /*2ce0*/  UISETP.GE.AND UP2, UPT, UR6, UR13, UPT ;  /* 0x0000000d0600728c */ /* 0x000fe4000bf46270 */
[----:B------:R-:W-:-:S07]  /*2cf0*/  ULOP3.LUT UR5, UR4, UR5, URZ, 0x3c, !UPT ;  /* 0x0000000504057292 */ /* 0x000fce000f8e3cff */
[----:B------:R-:W-:Y:S05]  /*2d00*/  BRA.U !UP2, `(.L_x_16) ;  /* 0xfffffff10a787547 */ /* 0x000fea000b83ffff */
.L_x_11:
[----:B------:R-:W2:Y:S02]  /*2d10*/  LDCU UR5, c[0x0][0x3f0] ;  /* 0x00007e00ff0577ac */ /* 0x000ea40008000800 */
[----:B--2---:R-:W-:-:S09]  /*2d20*/  UISETP.GE.AND UP0, UPT, UR5, 0x1, UPT ;  /* 0x000000010500788c */ /* 0x004fd2000bf06270 */
[----:B------:R-:W-:Y:S05]  /*2d30*/  BRA.U !UP0, `(.L_x_17) ;  /* 0x0000000108107547 */ /* 0x000fea000b800000 */
[----:B------:R-:W-:-:S06]  /*2d40*/  USHF.L.U32 UR4, UR4, 0x1f, URZ ;  /* 0x0000001f04047899 */ /* 0x000fcc00080006ff */
[----:B0-----:R-:W-:-:S04]  /*2d50*/  IMAD.U32 R4, RZ, RZ, UR4 ;  /* 0x00000004ff047e24 */ /* 0x001fc8000f8e00ff */
[----:B------:R-:W0:Y:S02]  /*2d60*/  SYNCS.PHASECHK.TRANS64.TRYWAIT P2, [UR11], R4 ;  /* 0x00000004ff0075a7 */ /* 0x000e24000804110b */
[----:B0-----:R-:W-:Y:S05]  /*2d70*/  @!P2 BRA `(.L_x_18) ;  /* 0x0000001000dca947 */ /* 0x001fea0003800000 */
.L_x_17:
[----:B------:R-:W-:Y:S01]  /*2d80*/  BAR.SYNC.DEFER_BLOCKING 0x0 ;  /* 0x0000000000007b1d */ /* 0x000fe20000010000 */
[----:B------:R-:W-:Y:S01]  /*2d90*/  FSETP.GEU.AND P2, PT, R25, 1.175494350822287508e-38, PT ;  /* 0x008000001900780b */ /* 0x000fe20003f4e000 */
[C---:B01----:R-:W-:Y:S01]  /*2da0*/  IMAD.SHL.U32 R22, R0.reuse, 0x10, RZ ;  /* 0x0000001000167824 */ /* 0x043fe200078e00ff */
[C---:B------:R-:W-:Y:S01]  /*2db0*/  LOP3.LUT R21, R0.reuse, 0x18, RZ, 0xc0, !PT ;  /* 0x0000001800157812 */ /* 0x040fe200078ec0ff */
[----:B------:R-:W-:Y:S02]  /*2dc0*/  IMAD.SHL.U32 R27, R0, 0x4, RZ ;  /* 0x00000004001b7824 */ /* 0x000fe400078e00ff */
[----:B------:R-:W0:Y:S01]  /*2dd0*/  LDCU.64 UR4, c[0x0][0x3e0] ;  /* 0x00007c00ff0477ac */ /* 0x000e220008000a00 */
[----:B------:R-:W-:Y:S02]  /*2de0*/  LEA R28, R21, UR10, 0x6 ;  /* 0x0000000a151c7c11 */ /* 0x000fe4000f8e30ff */
[C---:B------:R-:W-:Y:S02]  /*2df0*/  LOP3.LUT R29, R22.reuse, 0x70, RZ, 0xc0, !PT ;  /* 0x00000070161d7812 */ /* 0x040fe400078ec0ff */
[----:B------:R-:W-:Y:S01]  /*2e00*/  LOP3.LUT R27, R27, 0x180, RZ, 0xc0, !PT ;  /* 0x000001801b1b7812 */ /* 0x000fe200078ec0ff */
[----:B------:R-:W-:Y:S01]  /*2e10*/  IMAD R30, R21, 0x40, R28 ;  /* 0x00000040151e7824 */ /* 0x000fe200078e021c */
[----:B------:R-:W-:-:S04]  /*2e20*/  LOP3.LUT R26, R22, 0x870, RZ, 0xc0, !PT ;  /* 0x00000870161a7812 */ /* 0x000fc800078ec0ff */
[----:B------:R-:W-:Y:S02]  /*2e30*/  IADD3 R21, PT, PT, R29, R30, RZ ;  /* 0x0000001e1d157210 */ /* 0x000fe40007ffe0ff */
[----:B------:R-:W-:Y:S01]  /*2e40*/  IADD3 R22, PT, PT, R27, R28, R26 ;  /* 0x0000001c1b167210 */ /* 0x000fe20007ffe01a */
[----:B------:R-:W1:Y:S01]  /*2e50*/  LDC.64 R30, c[0x0][0x398] ;  /* 0x0000e600ff1e7b82 */ /* 0x000e620000000a00 */
[----:B0-----:R-:W-:Y:S01]  /*2e60*/  UIMAD UR4, UR7, UR4, URZ ;  /* 0x00000004070472a4 */ /* 0x001fe2000f8e02ff */
[----:B------:R-:W0:Y:S06]  /*2e70*/  @!P1 SYNCS.CCTL.IV [UR10+0x2c00] ;  /* 0x002c0000ff0099b1 */ /* 0x000e2c000800000a */
[----:B0-----:R-:W-:Y:S06]  /*2e80*/  BAR.SYNC.DEFER_BLOCKING 0x0 ;  /* 0x0000000000007b1d */ /* 0x001fec0000010000 */
[----:B------:R-:W0:Y:S02]  /*2e90*/  @!P1 SYNCS.CCTL.IV [UR10+0x2c08] ;  /* 0x002c0800ff0099b1 */ /* 0x000e24000800000a */
[----:B0-----:R0:W-:Y:S01]  /*2ea0*/  STSM.16.M88 [R2], R25 ;  /* 0x0000001902007844 */ /* 0x0011e20000000000 */
[----:B------:R-:W-:Y:S01]  /*2eb0*/  BAR.SYNC.DEFER_BLOCKING 0x0 ;  /* 0x0000000000007b1d */ /* 0x000fe20000010000 */
[----:B0-----:R-:W-:-:S05]  /*2ec0*/  @!P2 FMUL R25, R25, 8388608 ;  /* 0x4b0000001919a820 */ /* 0x001fca0000400000 */
[----:B------:R-:W0:Y:S01]  /*2ed0*/  LDTM.x16 R4, tmem[UR28] ;  /* 0x0000001c000479ee */ /* 0x000e220008240000 */
[----:B------:R-:W2:Y:S01]  /*2ee0*/  LDSM.16.M88 R23, [R20+UR10] ;  /* 0x0000000a1417783b */ /* 0x000ea20008000000 */
[----:B------:R-:W-:Y:S01]  /*2ef0*/  NOP ;  /* 0x0000000000007918 */ /* 0x000fe20000000000 */
[----:B0-----:R-:W-:Y:S01]  /*2f00*/  BAR.SYNC.DEFER_BLOCKING 0x0 ;  /* 0x0000000000007b1d */ /* 0x001fe20000010000 */
[C---:B--2---:R-:W-:Y:S02]  /*2f10*/  FSETP.GT.AND P1, PT, |R23|.reuse, 8.50705917302346158658e+37, PT ;  /* 0x7e8000001700780b */ /* 0x044fe40003f24200 */
[----:B------:R-:W-:-:S11]  /*2f20*/  FSETP.GEU.AND P3, PT, |R23|, 1.175494350822287508e-38, PT ;  /* 0x008000001700780b */ /* 0x000fd60003f6e200 */
[----:B------:R-:W-:Y:S01]  /*2f30*/  @P1 FMUL R23, R23, 0.25 ;  /* 0x3e80000017171820 */ /* 0x000fe20000400000 */
[----:B------:R-:W-:Y:S01]  /*2f40*/  @P1 FMUL R4, R4, 0.25 ;  /* 0x3e80000004041820 */ /* 0x000fe20000400000 */
[----:B------:R-:W-:Y:S01]  /*2f50*/  @P1 FMUL R5, R5, 0.25 ;  /* 0x3e80000005051820 */ /* 0x000fe20000400000 */
[----:B------:R-:W-:Y:S01]  /*2f60*/  @P1 FMUL R6, R6, 0.25 ;  /* 0x3e80000006061820 */ /* 0x000fe20000400000 */
[----:B------:R-:W-:Y:S01]  /*2f70*/  @!P3 FMUL R23, R23, 16777216 ;  /* 0x4b8000001717b820 */ /* 0x000fe20000400000 */
[----:B------:R-:W-:Y:S01]  /*2f80*/  @P1 FMUL R7, R7, 0.25 ;  /* 0x3e80000007071820 */ /* 0x000fe20000400000 */
[----:B------:R-:W-:Y:S01]  /*2f90*/  @!P3 FMUL R4, R4, 16777216 ;  /* 0x4b8000000404b820 */ /* 0x000fe20000400000 */
[----:B------:R-:W-:Y:S01]  /*2fa0*/  @!P3 FMUL R5, R5, 16777216 ;  /* 0x4b8000000505b820 */ /* 0x000fe20000400000 */
[----:B------:R-:W-:Y:S01]  /*2fb0*/  @P1 FMUL R12, R12, 0.25 ;  /* 0x3e8000000c0c1820 */ /* 0x000fe20000400000 */
[----:B------:R-:W-:Y:S01]  /*2fc0*/  @P1 FMUL R13, R13, 0.25 ;  /* 0x3e8000000d0d1820 */ /* 0x000fe20000400000 */
[----:B------:R-:W0:Y:S01]  /*2fd0*/  MUFU.RCP R23, R23 ;  /* 0x0000001700177308 */ /* 0x000e220000001000 */
[----:B------:R-:W-:Y:S01]  /*2fe0*/  @P1 FMUL R14, R14, 0.25 ;  /* 0x3e8000000e0e1820 */ /* 0x000fe20000400000 */
[----:B------:R-:W-:Y:S01]  /*2ff0*/  @P1 FMUL R15, R15, 0.25 ;  /* 0x3e8000000f0f1820 */ /* 0x000fe20000400000 */
[----:B------:R-:W-:Y:S01]  /*3000*/  @P1 FMUL R16, R16, 0.25 ;  /* 0x3e80000010101820 */ /* 0x000fe20000400000 */
[----:B------:R-:W-:Y:S01]  /*3010*/  @P1 FMUL R17, R17, 0.25 ;  /* 0x3e80000011111820 */ /* 0x000fe20000400000 */
[----:B------:R-:W-:Y:S01]  /*3020*/  @!P3 FMUL R6, R6, 16777216 ;  /* 0x4b8000000606b820 */ /* 0x000fe20000400000 */
[----:B------:R-:W-:Y:S01]  /*3030*/  @!P3 FMUL R7, R7, 16777216 ;  /* 0x4b8000000707b820 */ /* 0x000fe20000400000 */
[----:B------:R-:W-:Y:S01]  /*3040*/  @P1 FMUL R8, R8, 0.25 ;  /* 0x3e80000008081820 */ /* 0x000fe20000400000 */
[----:B------:R-:W-:Y:S01]  /*3050*/  @P1 FMUL R9, R9, 0.25 ;  /* 0x3e80000009091820 */ /* 0x000fe20000400000 */
[----:B------:R-:W-:Y:S01]  /*3060*/  @P1 FMUL R18, R18, 0.25 ;  /* 0x3e80000012121820 */ /* 0x000fe20000400000 */
[----:B------:R-:W-:Y:S01]  /*3070*/  @P1 FMUL R19, R19, 0.25 ;  /* 0x3e80000013131820 */ /* 0x000fe20000400000 */
[----:B------:R-:W-:Y:S01]  /*3080*/  @!P3 FMUL R12, R12, 16777216 ;  /* 0x4b8000000c0cb820 */ /* 0x000fe20000400000 */
[----:B------:R-:W-:Y:S01]  /*3090*/  @!P3 FMUL R13, R13, 16777216 ;  /* 0x4b8000000d0db820 */ /* 0x000fe20000400000 */
[----:B------:R-:W-:Y:S01]  /*30a0*/  @!P3 FMUL R14, R14, 16777216 ;  /* 0x4b8000000e0eb820 */ /* 0x000fe20000400000 */
[----:B------:R-:W-:Y:S01]  /*30b0*/  @!P3 FMUL R15, R15, 16777216 ;  /* 0x4b8000000f0fb820 */ /* 0x000fe20000400000 */
[----:B------:R-:W-:Y:S01]  /*30c0*/  @!P3 FMUL R16, R16, 16777216 ;  /* 0x4b8000001010b820 */ /* 0x000fe20000400000 */
[----:B------:R-:W-:Y:S01]  /*30d0*/  @!P3 FMUL R17, R17, 16777216 ;  /* 0x4b8000001111b820 */ /* 0x000fe20000400000 */
[C---:B0-----:R-:W-:Y:S01]  /*30e0*/  FMUL R4, R23.reuse, R4 ;  /* 0x0000000417047220 */ /* 0x041fe20000400000 */
[C---:B------:R-:W-:Y:S01]  /*30f0*/  FMUL R5, R23.reuse, R5 ;  /* 0x0000000517057220 */ /* 0x040fe20000400000 */
[C---:B------:R-:W-:Y:S01]  /*3100*/  FMUL R6, R23.reuse, R6 ;  /* 0x0000000617067220 */ /* 0x040fe20000400000 */
[----:B------:R-:W-:Y:S01]  /*3110*/  FMUL R7, R23, R7 ;  /* 0x0000000717077220 */ /* 0x000fe20000400000 */
[----:B------:R-:W-:Y:S01]  /*3120*/  @P1 FMUL R10, R10, 0.25 ;  /* 0x3e8000000a0a1820 */ /* 0x000fe20000400000 */
[----:B------:R-:W-:Y:S01]  /*3130*/  @P1 FMUL R11, R11, 0.25 ;  /* 0x3e8000000b0b1820 */ /* 0x000fe20000400000 */
[----:B------:R-:W-:Y:S01]  /*3140*/  @!P3 FMUL R8, R8, 16777216 ;  /* 0x4b8000000808b820 */ /* 0x000fe20000400000 */
[----:B------:R-:W-:Y:S01]  /*3150*/  @!P3 FMUL R9, R9, 16777216 ;  /* 0x4b8000000909b820 */ /* 0x000fe20000400000 */
[----:B------:R-:W-:Y:S01]  /*3160*/  @!P3 FMUL R18, R18, 16777216 ;  /* 0x4b8000001212b820 */ /* 0x000fe20000400000 */
[----:B------:R-:W-:Y:S01]  /*3170*/  @!P3 FMUL R19, R19, 16777216 ;  /* 0x4b8000001313b820 */ /* 0x000fe20000400000 */
[C---:B------:R-:W-:Y:S01]  /*3180*/  FMUL R12, R23.reuse, R12 ;  /* 0x0000000c170c7220 */ /* 0x040fe20000400000 */
[C---:B------:R-:W-:Y:S01]  /*3190*/  FMUL R13, R23.reuse, R13 ;  /* 0x0000000d170d7220 */ /* 0x040fe20000400000 */
[C---:B------:R-:W-:Y:S01]  /*31a0*/  FMUL R14, R23.reuse, R14 ;  /* 0x0000000e170e7220 */ /* 0x040fe20000400000 */
[C---:B------:R-:W-:Y:S01]  /*31b0*/  FMUL R15, R23.reuse, R15 ;  /* 0x0000000f170f7220 */ /* 0x040fe20000400000 */
[C---:B------:R-:W-:Y:S01]  /*31c0*/  FMUL R16, R23.reuse, R16 ;  /* 0x0000001017107220 */ /* 0x040fe20000400000 */
[----:B------:R-:W-:Y:S01]  /*31d0*/  FMUL R17, R23, R17 ;  /* 0x0000001117117220 */ /* 0x000fe20000400000 */
[----:B------:R-:W-:Y:S01]  /*31e0*/  F2FP.SATFINITE.E4M3.F32.PACK_AB_MERGE_C R5, R5, R4, RZ ;  /* 0x000000040505723e */ /* 0x000fe200048070ff */
[----:B------:R-:W-:Y:S01]  /*31f0*/  @!P3 FMUL R10, R10, 16777216 ;  /* 0x4b8000000a0ab820 */ /* 0x000fe20000400000 */
[----:B------:R-:W-:Y:S01]  /*3200*/  F2FP.SATFINITE.E4M3.F32.PACK_AB_MERGE_C R6, R7, R6, RZ ;  /* 0x000000060706723e */ /* 0x000fe200048070ff */
[----:B------:R-:W-:Y:S01]  /*3210*/  @!P3 FMUL R11, R11, 16777216 ;  /* 0x4b8000000b0bb820 */ /* 0x000fe20000400000 */
[C---:B------:R-:W-:Y:S01]  /*3220*/  FMUL R8, R23.reuse, R8 ;  /* 0x0000000817087220 */ /* 0x040fe20000400000 */
[C---:B------:R-:W-:Y:S01]  /*3230*/  FMUL R9, R23.reuse, R9 ;  /* 0x0000000917097220 */ /* 0x040fe20000400000 */
[C---:B------:R-:W-:Y:S01]  /*3240*/  FMUL R18, R23.reuse, R18 ;  /* 0x0000001217127220 */ /* 0x040fe20000400000 */
[----:B------:R-:W-:Y:S01]  /*3250*/  FMUL R19, R23, R19 ;  /* 0x0000001317137220 */ /* 0x000fe20000400000 */
[----:B------:R-:W-:Y:S01]  /*3260*/  LOP3.LUT R7, R5, 0xffff, RZ, 0xc0, !PT ;  /* 0x0000ffff05077812 */ /* 0x000fe200078ec0ff */
[----:B------:R-:W-:Y:S01]  /*3270*/  FMUL R10, R23, R10 ;  /* 0x0000000a170a7220 */ /* 0x000fe20000400000 */
[----:B------:R-:W-:Y:S01]  /*3280*/  F2FP.SATFINITE.E4M3.F32.PACK_AB_MERGE_C R13, R13, R12, RZ ;  /* 0x0000000c0d0d723e */ /* 0x000fe200048070ff */
[----:B------:R-:W-:Y:S01]  /*3290*/  FMUL R11, R23, R11 ;  /* 0x0000000b170b7220 */ /* 0x000fe20000400000 */
[----:B------:R-:W-:Y:S01]  /*32a0*/  F2FP.SATFINITE.E4M3.F32.PACK_AB_MERGE_C R14, R15, R14, RZ ;  /* 0x0000000e0f0e723e */ /* 0x000fe200048070ff */
[----:B------:R-:W-:Y:S01]  /*32b0*/  VIADD R12, R25, 0xc0cafb0d ;  /* 0xc0cafb0d190c7836 */ /* 0x000fe20000000000 */
[----:B------:R-:W-:-:S02]  /*32c0*/  F2FP.SATFINITE.E4M3.F32.PACK_AB_MERGE_C R16, R17, R16, RZ ;  /* 0x000000101110723e */ /* 0x000fc400048070ff */
[----:B------:R-:W-:Y:S02]  /*32d0*/  LOP3.LUT R6, R6, 0xffff, RZ, 0xc0, !PT ;  /* 0x0000ffff06067812 */ /* 0x000fe400078ec0ff */
[----:B------:R-:W-:Y:S02]  /*32e0*/  F2FP.SATFINITE.E4M3.F32.PACK_AB_MERGE_C R8, R9, R8, RZ ;  /* 0x000000080908723e */ /* 0x000fe400048070ff */
[----:B------:R-:W-:Y:S02]  /*32f0*/  F2FP.SATFINITE.E4M3.F32.PACK_AB_MERGE_C R18, R19, R18, RZ ;  /* 0x000000121312723e */ /* 0x000fe400048070ff */
[----:B------:R-:W-:Y:S02]  /*3300*/  SHF.R.U32.HI R5, RZ, 0x8, R7 ;  /* 0x00000008ff057819 */ /* 0x000fe40000011607 */
[----:B------:R-:W-:Y:S02]  /*3310*/  LOP3.LUT R17, R13, 0xffff, RZ, 0xc0, !PT ;  /* 0x0000ffff0d117812 */ /* 0x000fe400078ec0ff */
[----:B------:R-:W-:-:S02]  /*3320*/  LOP3.LUT R14, R14, 0xffff, RZ, 0xc0, !PT ;  /* 0x0000ffff0e0e7812 */ /* 0x000fc400078ec0ff */
[----:B------:R-:W-:Y:S01]  /*3330*/  LOP3.LUT R19, R16, 0xffff, RZ, 0xc0, !PT ;  /* 0x0000ffff10137812 */ /* 0x000fe200078ec0ff */
[----:B------:R-:W-:Y:S01]  /*3340*/  IMAD.MOV.U32 R16, RZ, RZ, 0x3dc6b27f ;  /* 0x3dc6b27fff107424 */ /* 0x000fe200078e00ff */
[--C-:B------:R-:W-:Y:S02]  /*3350*/  PRMT R7, R7, 0x3340, R6.reuse ;  /* 0x0000334007077816 */ /* 0x100fe40000000006 */
[----:B------:R-:W-:Y:S02]  /*3360*/  SHF.R.U32.HI R6, RZ, 0x8, R6 ;  /* 0x00000008ff067819 */ /* 0x000fe40000011606 */
[----:B------:R-:W-:Y:S02]  /*3370*/  F2FP.SATFINITE.E4M3.F32.PACK_AB_MERGE_C R4, R11, R10, RZ ;  /* 0x0000000a0b04723e */ /* 0x000fe400048070ff */
[----:B------:R-:W-:Y:S02]  /*3380*/  LOP3.LUT R15, R8, 0xffff, RZ, 0xc0, !PT ;  /* 0x0000ffff080f7812 */ /* 0x000fe400078ec0ff */
[----:B------:R-:W-:-:S02]  /*3390*/  PRMT R11, R19, 0x3340, R0 ;  /* 0x00003340130b7816 */ /* 0x000fc40000000000 */
[----:B------:R-:W-:Y:S02]  /*33a0*/  PRMT R10, R17, 0x3340, R14 ;  /* 0x00003340110a7816 */ /* 0x000fe4000000000e */
[----:B------:R-:W-:Y:S02]  /*33b0*/  LOP3.LUT R5, R5, 0xffff, RZ, 0xc0, !PT ;  /* 0x0000ffff05057812 */ /* 0x000fe400078ec0ff */
[----:B------:R-:W-:Y:S02]  /*33c0*/  LOP3.LUT R6, R6, 0xffff, RZ, 0xc0, !PT ;  /* 0x0000ffff06067812 */ /* 0x000fe400078ec0ff */
[----:B------:R-:W-:Y:S02]  /*33d0*/  PRMT R8, R15, 0x3340, R0 ;  /* 0x000033400f087816 */ /* 0x000fe40000000000 */
[----:B------:R-:W-:Y:S02]  /*33e0*/  PRMT R11, R10, 0x5410, R11 ;  /* 0x000054100a0b7816 */ /* 0x000fe4000000000b */
[----:B------:R-:W-:-:S02]  /*33f0*/  PRMT R10, R5, 0x3340, R6 ;  /* 0x00003340050a7816 */ /* 0x000fc40000000006 */
[----:B------:R-:W-:Y:S02]  /*3400*/  SHF.R.U32.HI R5, RZ, 0x8, R15 ;  /* 0x00000008ff057819 */ /* 0x000fe4000001160f */
[----:B------:R-:W-:Y:S02]  /*3410*/  PRMT R9, R7, 0x5410, R8 ;  /* 0x0000541007097816 */ /* 0x000fe40000000008 */
[----:B------:R-:W-:Y:S02]  /*3420*/  LOP3.LUT R12, R12, 0xff800000, RZ, 0xc0, !PT ;  /* 0xff8000000c0c7812 */ /* 0x000fe400078ec0ff */
[----:B------:R-:W-:Y:S02]  /*3430*/  SHF.R.U32.HI R6, RZ, 0x8, R17 ;  /* 0x00000008ff067819 */ /* 0x000fe40000011611 */
[----:B------:R-:W-:Y:S01]  /*3440*/  SHF.R.U32.HI R7, RZ, 0x8, R14 ;  /* 0x00000008ff077819 */ /* 0x000fe2000001160e */
[----:B------:R-:W-:Y:S01]  /*3450*/  IMAD.IADD R13, R25, 0x1, -R12 ;  /* 0x00000001190d7824 */ /* 0x000fe200078e0a0c */
[----:B------:R-:W-:-:S02]  /*3460*/  SHF.R.U32.HI R8, RZ, 0x8, R19 ;  /* 0x00000008ff087819 */ /* 0x000fc40000011613 */
[----:B------:R-:W-:Y:S01]  /*3470*/  LOP3.LUT R5, R5, 0xffff, RZ, 0xc0, !PT ;  /* 0x0000ffff05057812 */ /* 0x000fe200078ec0ff */
[----:B------:R-:W-:Y:S01]  /*3480*/  FADD R13, R13, -1 ;  /* 0xbf8000000d0d7421 */ /* 0x000fe20000000000 */
[----:B------:R-:W-:Y:S02]  /*3490*/  LOP3.LUT R14, R6, 0xffff, RZ, 0xc0, !PT ;  /* 0x0000ffff060e7812 */ /* 0x000fe400078ec0ff */
[----:B------:R-:W-:Y:S01]  /*34a0*/  LOP3.LUT R7, R7, 0xffff, RZ, 0xc0, !PT ;  /* 0x0000ffff07077812 */ /* 0x000fe200078ec0ff */
[----:B------:R-:W-:Y:S01]  /*34b0*/  FFMA.FTZ R6, R13, R16, -0.16845393180847167969 ;  /* 0xbe2c7f300d067423 */ /* 0x000fe20000010010 */
[----:B------:R-:W-:Y:S02]  /*34c0*/  LOP3.LUT R15, R8, 0xffff, RZ, 0xc0, !PT ;  /* 0x0000ffff080f7812 */ /* 0x000fe400078ec0ff */
[----:B------:R-:W-:Y:S01]  /*34d0*/  PRMT R5, R5, 0x3340, R0 ;  /* 0x0000334005057816 */ /* 0x000fe20000000000 */
[----:B------:R-:W-:Y:S01]  /*34e0*/  FFMA.FTZ R6, R13, R6, 0.1716887056827545166 ;  /* 0x3e2fcf2a0d067423 */ /* 0x000fe20000010006 */
[----:B------:R-:W-:-:S02]  /*34f0*/  PRMT R7, R14, 0x3340, R7 ;  /* 0x000033400e077816 */ /* 0x000fc40000000007 */
[----:B------:R-:W-:Y:S01]  /*3500*/  PRMT R8, R15, 0x3340, R0 ;  /* 0x000033400f087816 */ /* 0x000fe20000000000 */
[C---:B------:R-:W-:Y:S01]  /*3510*/  FFMA.FTZ R6, R13.reuse, R6, -0.17900948226451873779 ;  /* 0xbe374e430d067423 */ /* 0x040fe20000010006 */
[----:B------:R-:W-:Y:S02]  /*3520*/  LOP3.LUT R4, R4, 0xffff, RZ, 0xc0, !PT ;  /* 0x0000ffff04047812 */ /* 0x000fe400078ec0ff */
[----:B------:R-:W-:Y:S01]  /*3530*/  PRMT R5, R10, 0x5410, R5 ;  /* 0x000054100a057816 */ /* 0x000fe20000000005 */
[----:B------:R-:W-:Y:S01]  /*3540*/  FFMA.FTZ R6, R13, R6, 0.20512372255325317383 ;  /* 0x3e520bf40d067423 */ /* 0x000fe20000010006 */
[----:B------:R-:W-:Y:S02]  /*3550*/  PRMT R7, R7, 0x5410, R8 ;  /* 0x0000541007077816 */ /* 0x000fe40000000008 */
[----:B------:R-:W-:Y:S01]  /*3560*/  PRMT R8, R9, 0x4210, R4 ;  /* 0x0000421009087816 */ /* 0x000fe20000000004 */
[----:B------:R-:W-:Y:S01]  /*3570*/  FFMA.FTZ R6, R13, R6, -0.24046532809734344482 ;  /* 0xbe763c8b0d067423 */ /* 0x000fe20000010006 */
[----:B------:R-:W-:-:S02]  /*3580*/  LOP3.LUT R18, R18, 0xffff, RZ, 0xc0, !PT ;  /* 0x0000ffff12127812 */ /* 0x000fc400078ec0ff */
[----:B------:R-:W-:Y:S01]  /*3590*/  PRMT R9, R5, 0x5210, R4 ;  /* 0x0000521005097816 */ /* 0x000fe20000000004 */
[----:B------:R-:W-:Y:S01]  /*35a0*/  FFMA.FTZ R14, R13, R6, 0.28857114911079406738 ;  /* 0x3e93bf990d0e7423 */ /* 0x000fe20000010006 */
[----:B------:R-:W-:Y:S02]  /*35b0*/  LOP3.LUT R4, R0, 0xe0, RZ, 0xc0, !PT ;  /* 0x000000e000047812 */ /* 0x000fe400078ec0ff */
[--C-:B------:R-:W-:Y:S01]  /*35c0*/  PRMT R10, R11, 0x4210, R18.reuse ;  /* 0x000042100b0a7816 */ /* 0x100fe20000000012 */
[----:B------:R-:W-:Y:S01]  /*35d0*/  FFMA.FTZ R14, R13, R14, -0.36067417263984680176 ;  /* 0xbeb8aa490d0e7423 */ /* 0x000fe2000001000e */
[----:B------:R-:W-:Y:S01]  /*35e0*/  PRMT R11, R7, 0x5210, R18 ;  /* 0x00005210070b7816 */ /* 0x000fe20000000012 */
[----:B------:R-:W-:Y:S01]  /*35f0*/  IMAD R4, R4, 0x4, R21 ;  /* 0x0000000404047824 */ /* 0x000fe200078e0215 */
[----:B------:R-:W-:Y:S01]  /*3600*/  SHF.R.U32.HI R15, RZ, 0x7, R0 ;  /* 0x00000007ff0f7819 */ /* 0x000fe20000011600 */
[----:B------:R-:W0:Y:S01]  /*3610*/  LDC R21, c[0x0][0x3e8] ;  /* 0x0000fa00ff157b82 */ /* 0x000e220000000800 */
[C---:B------:R-:W-:Y:S01]  /*3620*/  FFMA.FTZ R14, R13.reuse, R14, 0.48089820146560668945 ;  /* 0x3ef6384a0d0e7423 */ /* 0x040fe2000001000e */
[----:B------:R2:W-:Y:S06]  /*3630*/  STSM.16.M88.4 [R22], R8 ;  /* 0x0000000816007844 */ /* 0x0005ec0000000200 */
[----:B------:R-:W-:Y:S01]  /*3640*/  BAR.SYNC.DEFER_BLOCKING 0x0 ;  /* 0x0000000000007b1d */ /* 0x000fe20000010000 */
[----:B------:R-:W-:Y:S01]  /*3650*/  FFMA.FTZ R14, R13, R14, -0.72134751081466674805 ;  /* 0xbf38aa3b0d0e7423 */ /* 0x000fe2000001000e */
[----:B------:R-:W-:-:S02]  /*3660*/  ISETP.GE.U32.AND P1, PT, R25, 0x7f800000, PT ;  /* 0x7f8000001900780c */ /* 0x000fc40003f26070 */
[----:B------:R-:W-:Y:S01]  /*3670*/  LOP3.LUT R0, R0, 0xff, RZ, 0xc0, !PT ;  /* 0x000000ff00007812 */ /* 0x000fe200078ec0ff */
[----:B------:R-:W-:-:S04]  /*3680*/  FMUL R14, R13, R14 ;  /* 0x0000000e0d0e7220 */ /* 0x000fc80000400000 */
[----:B------:R-:W-:Y:S01]  /*3690*/  FMUL R14, R13, R14 ;  /* 0x0000000e0d0e7220 */ /* 0x000fe20000400000 */
[----:B--2---:R-:W-:-:S03]  /*36a0*/  SGXT.U32 R10, R15, 0x1 ;  /* 0x000000010f0a781a */ /* 0x004fc60000000000 */
[----:B------:R-:W-:Y:S01]  /*36b0*/  FFMA.FTZ R13, R13, 1.4426950216293334961, R14 ;  /* 0x3fb8aa3b0d0d7823 */ /* 0x000fe2000001000e */
[----:B------:R-:W-:Y:S01]  /*36c0*/  I2FP.F32.S32 R9, R12 ;  /* 0x0000000c00097245 */ /* 0x000fe20000201400 */
[----:B------:R-:W-:Y:S01]  /*36d0*/  @P1 IMAD.MOV.U32 R14, RZ, RZ, 0x7f800000 ;  /* 0x7f800000ff0e1424 */ /* 0x000fe200078e00ff */
[----:B------:R-:W-:Y:S01]  /*36e0*/  FSEL R8, RZ, -23, P2 ;  /* 0xc1b80000ff087808 */ /* 0x000fe20001000000 */
[----:B0-----:R-:W-:Y:S01]  /*36f0*/  IMAD R12, R10, R21, RZ ;  /* 0x000000150a0c7224 */ /* 0x001fe200078e02ff */
[----:B------:R-:W-:-:S03]  /*3700*/  FSETP.NEU.AND P2, PT, R25, RZ, PT ;  /* 0x000000ff1900720b */ /* 0x000fc60003f4d000 */
[----:B------:R-:W-:Y:S01]  /*3710*/  FFMA.FTZ R8, R9, 1.1920928955078125e-07, R8 ;  /* 0x3400000009087823 */ /* 0x000fe20000010008 */
[----:B------:R-:W-:Y:S01]  /*3720*/  IMAD R9, R3, UR5, RZ ;  /* 0x0000000503097c24 */ /* 0x000fe2000f8e02ff */
[----:B------:R-:W-:Y:S01]  /*3730*/  LEA R16, R21, R12, 0x1 ;  /* 0x0000000c15107211 */ /* 0x000fe200078e08ff */
[----:B------:R-:W0:Y:S01]  /*3740*/  LDSM.16.M88.4 R4, [R4] ;  /* 0x000000000404783b */ /* 0x000e220000000200 */
[----:B------:R-:W-:Y:S01]  /*3750*/  USHF.R.S32.HI UR5, URZ, 0x1f, UR4 ;  /* 0x0000001fff057899 */ /* 0x000fe20008011404 */
[----:B------:R-:W-:Y:S01]  /*3760*/  FADD R8, R8, R13 ;  /* 0x0000000d08087221 */ /* 0x000fe20000000000 */
[----:B-1----:R-:W-:Y:S01]  /*3770*/  IADD3 R30, P3, P4, R9, UR4, R30 ;  /* 0x00000004091e7c10 */ /* 0x002fe2000fc7e01e */
[----:B------:R-:W-:Y:S01]  /*3780*/  IMAD R18, R21, 0x2, R16 ;  /* 0x0000000215127824 */ /* 0x000fe200078e0210 */
[----:B------:R-:W-:Y:S01]  /*3790*/  SHF.R.S32.HI R10, RZ, 0x1f, R9 ;  /* 0x0000001fff0a7819 */ /* 0x000fe20000011409 */
[----:B------:R-:W-:Y:S01]  /*37a0*/  @P1 FFMA.FTZ R8, R25, R14, +INF ;  /* 0x7f80000019081423 */ /* 0x000fe2000001000e */
[----:B------:R-:W1:Y:S01]  /*37b0*/  LDCU UR4, c[0x0][0x3ec] ;  /* 0x00007d80ff0477ac */ /* 0x000e620008000800 */
[----:B------:R-:W-:Y:S01]  /*37c0*/  IMAD R22, R21, 0x2, R18 ;  /* 0x0000000215167824 */ /* 0x000fe200078e0212 */
[----:B------:R-:W-:-:S02]  /*37d0*/  IADD3.X R31, PT, PT, R10, UR5, R31, P3, P4 ;  /* 0x000000050a1f7c10 */ /* 0x000fc40009fe841f */
[----:B------:R-:W-:Y:S01]  /*37e0*/  IADD3 R10, P1, PT, R12, R30, RZ ;  /* 0x0000001e0c0a7210 */ /* 0x000fe20007f3e0ff */
[C---:B------:R-:W-:Y:S01]  /*37f0*/  IMAD R26, R21.reuse, 0x2, R22 ;  /* 0x00000002151a7824 */ /* 0x040fe200078e0216 */
[----:B------:R-:W-:Y:S02]  /*3800*/  FSEL R59, R8, -INF , P2 ;  /* 0xff800000083b7808 */ /* 0x000fe40001000000 */
[-C--:B------:R-:W-:Y:S02]  /*3810*/  LEA.HI.X.SX32 R11, R12, R31.reuse, 0x1, P1 ;  /* 0x0000001f0c0b7211 */ /* 0x080fe400008f0eff */
[----:B------:R-:W-:Y:S01]  /*3820*/  LEA R28, R21, R26, 0x1 ;  /* 0x0000001a151c7211 */ /* 0x000fe200078e08ff */
[----:B------:R-:W-:Y:S01]  /*3830*/  FFMA R59, R59, 0.69314718246459960938, R24 ;  /* 0x3f3172183b3b7823 */ /* 0x000fe20000000018 */
[-C--:B------:R-:W-:Y:S02]  /*3840*/  IADD3 R12, P1, PT, R16, R30.reuse, RZ ;  /* 0x0000001e100c7210 */ /* 0x080fe40007f3e0ff */
[----:B------:R-:W-:Y:S01]  /*3850*/  IADD3 R14, P2, PT, R18, R30, RZ ;  /* 0x0000001e120e7210 */ /* 0x000fe20007f5e0ff */
[----:B------:R-:W-:Y:S01]  /*3860*/  IMAD R24, R21, 0x2, R28 ;  /* 0x0000000215187824 */ /* 0x000fe200078e021c */
[----:B------:R-:W-:-:S02]  /*3870*/  LEA.HI.X.SX32 R13, R16, R31, 0x1, P1 ;  /* 0x0000001f100d7211 */ /* 0x000fc400008f0eff */
[-C--:B------:R-:W-:Y:S01]  /*3880*/  LEA.HI.X.SX32 R15, R18, R31.reuse, 0x1, P2 ;  /* 0x0000001f120f7211 */ /* 0x080fe200010f0eff */
[C---:B------:R-:W-:Y:S01]  /*3890*/  IMAD R16, R21.reuse, 0x2, R24 ;  /* 0x0000000215107824 */ /* 0x040fe200078e0218 */
[C---:B------:R-:W-:Y:S01]  /*38a0*/  IADD3 R8, P3, PT, R28.reuse, R30, RZ ;  /* 0x0000001e1c087210 */ /* 0x040fe20007f7e0ff */
[----:B-1----:R-:W-:Y:S02]  /*38b0*/  UIMAD UR4, UR7, UR4, URZ ;  /* 0x00000004070472a4 */ /* 0x002fe4000f8e02ff */
[C---:B------:R-:W-:Y:S01]  /*38c0*/  IMAD R18, R21.reuse, 0x2, R16 ;  /* 0x0000000215127824 */ /* 0x040fe200078e0210 */
[----:B------:R-:W-:Y:S01]  /*38d0*/  LEA.HI.X.SX32 R9, R28, R31, 0x1, P3 ;  /* 0x0000001f1c097211 */ /* 0x000fe200018f0eff */
[----:B------:R-:W-:Y:S02]  /*38e0*/  USHF.L.U32 UR6, UR4, 0x2, URZ ;  /* 0x0000000204067899 */ /* 0x000fe400080006ff */
[----:B------:R-:W-:Y:S01]  /*38f0*/  IMAD R32, R21, 0x2, R18 ;  /* 0x0000000215207824 */ /* 0x000fe200078e0212 */
[----:B------:R-:W-:-:S04]  /*3900*/  UIMAD.WIDE UR4, UR4, 0x4, URZ ;  /* 0x00000004040478a5 */ /* 0x000fc8000f8e02ff */
[----:B------:R-:W-:Y:S02]  /*3910*/  LEA R34, R21, R32, 0x1 ;  /* 0x0000002015227211 */ /* 0x000fe400078e08ff */
[C---:B0-----:R-:W-:Y:S02]  /*3920*/  PRMT R43, R6.reuse, 0x7770, RZ ;  /* 0x00007770062b7816 */ /* 0x041fe400000000ff */
[C---:B------:R-:W-:Y:S02]  /*3930*/  PRMT R45, R6.reuse, 0x7771, RZ ;  /* 0x00007771062d7816 */ /* 0x040fe400000000ff */
[C---:B------:R-:W-:Y:S02]  /*3940*/  PRMT R47, R6.reuse, 0x7772, RZ ;  /* 0x00007772062f7816 */ /* 0x040fe400000000ff */
[----:B------:R-:W-:Y:S02]  /*3950*/  PRMT R49, R6, 0x7773, RZ ;  /* 0x0000777306317816 */ /* 0x000fe400000000ff */
[----:B------:R-:W-:-:S02]  /*3960*/  IADD3 R6, P2, PT, R26, R30, RZ ;  /* 0x0000001e1a067210 */ /* 0x000fc40007f5e0ff */
[C---:B------:R-:W-:Y:S02]  /*3970*/  PRMT R51, R7.reuse, 0x7770, RZ ;  /* 0x0000777007337816 */ /* 0x040fe400000000ff */
[C---:B------:R-:W-:Y:S02]  /*3980*/  PRMT R53, R7.reuse, 0x7771, RZ ;  /* 0x0000777107357816 */ /* 0x040fe400000000ff */
[C---:B------:R-:W-:Y:S02]  /*3990*/  PRMT R55, R7.reuse, 0x7772, RZ ;  /* 0x0000777207377816 */ /* 0x040fe400000000ff */
[----:B------:R-:W-:Y:S02]  /*39a0*/  PRMT R57, R7, 0x7773, RZ ;  /* 0x0000777307397816 */ /* 0x000fe400000000ff */
[----:B------:R-:W-:Y:S01]  /*39b0*/  LEA.HI.X.SX32 R7, R26, R31, 0x1, P2 ;  /* 0x0000001f1a077211 */ /* 0x000fe200010f0eff */
[----:B------:R-:W-:Y:S01]  /*39c0*/  IMAD R26, R21, 0x2, R34 ;  /* 0x00000002151a7824 */ /* 0x000fe200078e0222 */
[----:B------:R-:W-:-:S02]  /*39d0*/  PRMT R17, R4, 0x7770, RZ ;  /* 0x0000777004117816 */ /* 0x000fc400000000ff */
[C---:B------:R-:W-:Y:S01]  /*39e0*/  PRMT R19, R4.reuse, 0x7771, RZ ;  /* 0x0000777104137816 */ /* 0x040fe200000000ff */
[C---:B------:R-:W-:Y:S01]  /*39f0*/  IMAD R36, R21.reuse, 0x2, R26 ;  /* 0x0000000215247824 */ /* 0x040fe200078e021a */
[C---:B------:R-:W-:Y:S01]  /*3a00*/  PRMT R23, R4.reuse, 0x7772, RZ ;  /* 0x0000777204177816 */ /* 0x040fe200000000ff */
[----:B------:R0:W-:Y:S01]  /*3a10*/  STG.E.U8 desc[UR20][R10.64], R17 ;  /* 0x000000110a007986 */ /* 0x0001e2000c101114 */
[----:B------:R-:W-:Y:S01]  /*3a20*/  PRMT R33, R4, 0x7773, RZ ;  /* 0x0000777304217816 */ /* 0x000fe200000000ff */
[----:B------:R-:W-:Y:S01]  /*3a30*/  IMAD R38, R21, 0x2, R36 ;  /* 0x0000000215267824 */ /* 0x000fe200078e0224 */
[----:B------:R-:W-:Y:S01]  /*3a40*/  IADD3 R4, P1, PT, R22, R30, RZ ;  /* 0x0000001e16047210 */ /* 0x000fe20007f3e0ff */
[----:B------:R1:W-:Y:S01]  /*3a50*/  STG.E.U8 desc[UR20][R12.64], R19 ;  /* 0x000000130c007986 */ /* 0x0003e2000c101114 */
[----:B------:R-:W-:Y:S01]  /*3a60*/  PRMT R35, R5, 0x7770, RZ ;  /* 0x0000777005237816 */ /* 0x000fe200000000ff */
[----:B------:R-:W-:Y:S01]  /*3a70*/  IMAD R40, R21, 0x2, R38 ;  /* 0x0000000215287824 */ /* 0x000fe200078e0226 */
[C---:B------:R-:W-:Y:S01]  /*3a80*/  PRMT R37, R5.reuse, 0x7771, RZ ;  /* 0x0000777105257816 */ /* 0x040fe200000000ff */
[----:B------:R2:W-:Y:S01]  /*3a90*/  STG.E.U8 desc[UR20][R14.64], R23 ;  /* 0x000000170e007986 */ /* 0x0005e2000c101114 */
[----:B------:R-:W-:-:S02]  /*3aa0*/  PRMT R39, R5, 0x7772, RZ ;  /* 0x0000777205277816 */ /* 0x000fc400000000ff */
[----:B------:R-:W-:Y:S02]  /*3ab0*/  PRMT R41, R5, 0x7773, RZ ;  /* 0x0000777305297816 */ /* 0x000fe400000000ff */
[-C--:B------:R-:W-:Y:S02]  /*3ac0*/  LEA.HI.X.SX32 R5, R22, R31.reuse, 0x1, P1 ;  /* 0x0000001f16057211 */ /* 0x080fe400008f0eff */
[-C--:B0-----:R-:W-:Y:S02]  /*3ad0*/  IADD3 R10, P1, PT, R24, R30.reuse, RZ ;  /* 0x0000001e180a7210 */ /* 0x081fe40007f3e0ff */
[-C--:B-1----:R-:W-:Y:S01]  /*3ae0*/  IADD3 R12, P2, PT, R16, R30.reuse, RZ ;  /* 0x0000001e100c7210 */ /* 0x082fe20007f5e0ff */
[----:B------:R0:W-:Y:S01]  /*3af0*/  STG.E.U8 desc[UR20][R4.64], R33 ;  /* 0x0000002104007986 */ /* 0x0001e2000c101114 */
[-C--:B------:R-:W-:Y:S02]  /*3b00*/  LEA.HI.X.SX32 R11, R24, R31.reuse, 0x1, P1 ;  /* 0x0000001f180b7211 */ /* 0x080fe400008f0eff */
[----:B--2---:R-:W-:Y:S01]  /*3b10*/  IADD3 R14, P3, PT, R18, R30, RZ ;  /* 0x0000001e120e7210 */ /* 0x004fe20007f7e0ff */
[----:B------:R-:W-:Y:S01]  /*3b20*/  STG.E.U8 desc[UR20][R6.64], R35 ;  /* 0x0000002306007986 */ /* 0x000fe2000c101114 */
[----:B------:R-:W-:-:S02]  /*3b30*/  LEA.HI.X.SX32 R13, R16, R31, 0x1, P2 ;  /* 0x0000001f100d7211 */ /* 0x000fc400010f0eff */
[-C--:B------:R-:W-:Y:S01]  /*3b40*/  LEA.HI.X.SX32 R15, R18, R31.reuse, 0x1, P3 ;  /* 0x0000001f120f7211 */ /* 0x080fe200018f0eff */
[----:B------:R1:W-:Y:S01]  /*3b50*/  STG.E.U8 desc[UR20][R8.64], R37 ;  /* 0x0000002508007986 */ /* 0x0003e2000c101114 */
[-C--:B------:R-:W-:Y:S02]  /*3b60*/  IADD3 R16, P1, PT, R32, R30.reuse, RZ ;  /* 0x0000001e20107210 */ /* 0x080fe40007f3e0ff */
[-C--:B------:R-:W-:Y:S01]  /*3b70*/  IADD3 R18, P2, PT, R34, R30.reuse, RZ ;  /* 0x0000001e22127210 */ /* 0x080fe20007f5e0ff */
[----:B------:R-:W-:Y:S01]  /*3b80*/  STG.E.U8 desc[UR20][R10.64], R39 ;  /* 0x000000270a007986 */ /* 0x000fe2000c101114 */
[----:B------:R-:W-:Y:S01]  /*3b90*/  IADD3 R22, P3, PT, R26, R30, RZ ;  /* 0x0000001e1a167210 */ /* 0x000fe20007f7e0ff */
[----:B0-----:R-:W-:Y:S01]  /*3ba0*/  IMAD.SHL.U32 R5, R3, 0x4, RZ ;  /* 0x0000000403057824 */ /* 0x001fe200078e00ff */
[----:B------:R-:W-:Y:S01]  /*3bb0*/  LEA.HI.X.SX32 R17, R32, R31, 0x1, P1 ;  /* 0x0000001f20117211 */ /* 0x000fe200008f0eff */
[----:B------:R-:W-:Y:S01]  /*3bc0*/  STG.E.U8 desc[UR20][R12.64], R41 ;  /* 0x000000290c007986 */ /* 0x000fe2000c101114 */
[----:B------:R-:W-:-:S02]  /*3bd0*/  LEA R21, R21, R40, 0x1 ;  /* 0x0000002815157211 */ /* 0x000fc400078e08ff */
[-C--:B------:R-:W-:Y:S01]  /*3be0*/  LEA.HI.X.SX32 R19, R34, R31.reuse, 0x1, P2 ;  /* 0x0000001f22137211 */ /* 0x080fe200010f0eff */
[----:B------:R-:W-:Y:S01]  /*3bf0*/  STG.E.U8 desc[UR20][R14.64], R43 ;  /* 0x0000002b0e007986 */ /* 0x000fe2000c101114 */
[----:B------:R-:W-:Y:S01]  /*3c00*/  LEA.HI.X.SX32 R23, R26, R31, 0x1, P3 ;  /* 0x0000001f1a177211 */ /* 0x000fe200018f0eff */
[----:B-1----:R-:W0:Y:S01]  /*3c10*/  LDC.64 R8, c[0x0][0x3a0] ;  /* 0x0000e800ff087b82 */ /* 0x002e220000000a00 */
[-C--:B------:R-:W-:Y:S01]  /*3c20*/  IADD3 R24, P1, PT, R36, R30.reuse, RZ ;  /* 0x0000001e24187210 */ /* 0x080fe20007f3e0ff */
[----:B------:R-:W-:Y:S01]  /*3c30*/  STG.E.U8 desc[UR20][R16.64], R45 ;  /* 0x0000002d10007986 */ /* 0x000fe2000c101114 */
[-C--:B------:R-:W-:Y:S02]  /*3c40*/  IADD3 R26, P2, PT, R38, R30.reuse, RZ ;  /* 0x0000001e261a7210 */ /* 0x080fe40007f5e0ff */
[-C--:B------:R-:W-:Y:S01]  /*3c50*/  IADD3 R28, P3, PT, R40, R30.reuse, RZ ;  /* 0x0000001e281c7210 */ /* 0x080fe20007f7e0ff */
[----:B------:R-:W-:Y:S01]  /*3c60*/  STG.E.U8 desc[UR20][R18.64], R47 ;  /* 0x0000002f12007986 */ /* 0x000fe2000c101114 */
[----:B------:R-:W-:-:S02]  /*3c70*/  IADD3 R30, P4, PT, R21, R30, RZ ;  /* 0x0000001e151e7210 */ /* 0x000fc40007f9e0ff */
[-C--:B------:R-:W-:Y:S01]  /*3c80*/  LEA.HI.X.SX32 R25, R36, R31.reuse, 0x1, P1 ;  /* 0x0000001f24197211 */ /* 0x080fe200008f0eff */
[----:B------:R-:W-:Y:S01]  /*3c90*/  STG.E.U8 desc[UR20][R22.64], R49 ;  /* 0x0000003116007986 */ /* 0x000fe2000c101114 */
[-C--:B------:R-:W-:Y:S02]  /*3ca0*/  LEA.HI.X.SX32 R27, R38, R31.reuse, 0x1, P2 ;  /* 0x0000001f261b7211 */ /* 0x080fe400010f0eff */
[-C--:B------:R-:W-:Y:S01]  /*3cb0*/  LEA.HI.X.SX32 R29, R40, R31.reuse, 0x1, P3 ;  /* 0x0000001f281d7211 */ /* 0x080fe200018f0eff */
[----:B------:R-:W-:Y:S01]  /*3cc0*/  STG.E.U8 desc[UR20][R24.64], R51 ;  /* 0x0000003318007986 */ /* 0x000fe2000c101114 */
[----:B------:R-:W-:Y:S02]  /*3cd0*/  LEA.HI.X.SX32 R31, R21, R31, 0x1, P4 ;  /* 0x0000001f151f7211 */ /* 0x000fe400020f0eff */
[----:B------:R-:W-:Y:S01]  /*3ce0*/  ISETP.GE.U32.AND P1, PT, R0, 0x80, PT ;  /* 0x000000800000780c */ /* 0x000fe20003f26070 */
[----:B------:R-:W-:Y:S01]  /*3cf0*/  STG.E.U8 desc[UR20][R26.64], R53 ;  /* 0x000000351a007986 */ /* 0x000fe2000c101114 */
[----:B------:R-:W-:-:S03]  /*3d00*/  IMAD.HI R0, R3, 0x4, RZ ;  /* 0x0000000403007827 */ /* 0x000fc600078e02ff */
[----:B------:R-:W-:Y:S04]  /*3d10*/  STG.E.U8 desc[UR20][R28.64], R55 ;  /* 0x000000371c007986 */ /* 0x000fe8000c101114 */
[----:B------:R-:W-:Y:S01]  /*3d20*/  STG.E.U8 desc[UR20][R30.64], R57 ;  /* 0x000000391e007986 */ /* 0x000fe2000c101114 */
[----:B------:R-:W-:Y:S06]  /*3d30*/  BAR.SYNC.DEFER_BLOCKING 0x0 ;  /* 0x0000000000007b1d */ /* 0x000fec0000010000 */
[----:B------:R0:W-:Y:S02]  /*3d40*/  STSM.16.M88 [R2], R59 ;  /* 0x0000003b02007844 */ /* 0x0001e40000000000 */
[----:B------:R-:W-:Y:S01]  /*3d50*/  BAR.SYNC.DEFER_BLOCKING 0x0 ;  /* 0x0000000000007b1d */ /* 0x000fe20000010000 */
[----:B0-----:R-:W-:-:S04]  /*3d60*/  IADD3 R2, P2, P3, R5, UR6, R8 ;  /* 0x0000000605027c10 */ /* 0x001fc8000fb5e008 */
[----:B------:R-:W-:Y:S01]  /*3d70*/  IADD3.X R3, PT, PT, R0, UR5, R9, P2, P3 ;  /* 0x0000000500037c10 */ /* 0x000fe200097e6409 */
[----:B------:R-:W0:Y:S04]  /*3d80*/  LDSM.16.M88 R7, [R20+UR10] ;  /* 0x0000000a1407783b */ /* 0x000e280008000000 */
[----:B0-----:R0:W-:Y:S01]  /*3d90*/  @!P1 STG.E desc[UR20][R2.64], R7 ;  /* 0x0000000702009986 */ /* 0x0011e2000c101914 */
[----:B------:R-:W-:Y:S06]  /*3da0*/  BAR.SYNC.DEFER_BLOCKING 0x0 ;  /* 0x0000000000007b1d */ /* 0x000fec0000010000 */
[----:B------:R-:W-:Y:S05]  /*3db0*/  @P0 BRA `(.L_x_19) ;  /* 0x0000000000a00947 */ /* 0x000fea0003800000 */
[----:B------:R-:W1:Y:S01]  /*3dc0*/  S2UR UR5, SR_CgaCtaId ;  /* 0x00000000000579c3 */ /* 0x000e620000008800 */
[----:B------:R-:W-:Y:S01]  /*3dd0*/  NOP ;  /* 0x0000000000007918 */ /* 0x000fe20000000000 */
[----:B------:R-:W-:Y:S01]  /*3de0*/  UMOV UR4, 0x50 ;  /* 0x0000005000047882 */ /* 0x000fe20000000000 */
[----:B------:R-:W-:Y:S02]  /*3df0*/  IMAD.U32 R0, RZ, RZ, UR25 ;  /* 0x00000019ff007e24 */ /* 0x000fe4000f8e00ff */
[----:B0-----:R-:W-:Y:S02]  /*3e00*/  HFMA2 R7, -RZ, RZ, 0, 5.9604644775390625e-08 ;  /* 0x00000001ff077431 */ /* 0x001fe400000001ff */
[----:B------:R-:W-:Y:S01]  /*3e10*/  IMAD.MOV.U32 R3, RZ, RZ, 0x3 ;  /* 0x00000003ff037424 */ /* 0x000fe200078e00ff */
[----:B------:R-:W-:-:S04]  /*3e20*/  LOP3.LUT R0, R0, 0xffff, RZ, 0xc0, !PT ;  /* 0x0000ffff00007812 */ /* 0x000fc800078ec0ff */
[----:B------:R-:W-:-:S05]  /*3e30*/  SHF.R.U32.HI R0, RZ, 0x5, R0 ;  /* 0x00000005ff007819 */ /* 0x000fca0000011600 */
[----:B------:R-:W-:Y:S01]  /*3e40*/  VIADD R2, R0, 0x10 ;  /* 0x0000001000027836 */ /* 0x000fe20000000000 */
[----:B------:R-:W-:Y:S01]  /*3e50*/  SHF.L.U32 R0, R3, R0, RZ ;  /* 0x0000000003007219 */ /* 0x000fe200000006ff */
[----:B-1----:R-:W-:-:S03]  /*3e60*/  ULEA UR6, UR5, UR4, 0x18 ;  /* 0x0000000405067291 */ /* 0x002fc6000f8ec0ff */
[----:B------:R-:W-:-:S04]  /*3e70*/  SHF.L.U32 R3, R7, R2, RZ ;  /* 0x0000000207037219 */ /* 0x000fc800000006ff */
[----:B------:R-:W-:Y:S02]  /*3e80*/  LOP3.LUT R0, R3, R0, RZ, 0xfc, !PT ;  /* 0x0000000003007212 */ /* 0x000fe400078efcff */
[----:B------:R-:W0:Y:S02]  /*3e90*/  LDS R5, [UR6] ;  /* 0x00000006ff057984 */ /* 0x000e240008000800 */
[C---:B------:R-:W-:Y:S02]  /*3ea0*/  LOP3.LUT R2, R0.reuse, 0xffff, RZ, 0xc0, !PT ;  /* 0x0000ffff00027812 */ /* 0x040fe400078ec0ff */
[----:B0-----:R-:W-:-:S04]  /*3eb0*/  LOP3.LUT R3, R0, 0xffff, R5, 0x80, !PT ;  /* 0x0000ffff00037812 */ /* 0x001fc800078e8005 */
[----:B------:R-:W-:-:S13]  /*3ec0*/  ISETP.NE.AND P0, PT, R3, R2, PT ;  /* 0x000000020300720c */ /* 0x000fda0003f05270 */
[----:B------:R-:W-:Y:S05]  /*3ed0*/  @P0 BRA `(.L_x_20) ;  /* 0x0000000000500947 */ /* 0x000fea0003800000 */
[----:B------:R-:W-:Y:S02]  /*3ee0*/  SHF.R.U32.HI R5, RZ, 0x10, R5 ;  /* 0x00000010ff057819 */ /* 0x000fe40000011605 */
[----:B------:R-:W-:-:S04]  /*3ef0*/  SHF.R.U32.HI R2, RZ, 0x10, R0 ;  /* 0x00000010ff027819 */ /* 0x000fc80000011600 */
[----:B------:R-:W-:-:S04]  /*3f00*/  LOP3.LUT R5, R5, R2, RZ, 0xc0, !PT ;  /* 0x0000000205057212 */ /* 0x000fc800078ec0ff */
[----:B------:R-:W-:-:S13]  /*3f10*/  ISETP.NE.AND P0, PT, R5, R2, PT ;  /* 0x000000020500720c */ /* 0x000fda0003f05270 */
[----:B------:R-:W-:Y:S05]  /*3f20*/  @P0 BRA `(.L_x_21) ;  /* 0x0000000000300947 */ /* 0x000fea0003800000 */
[----:B------:R-:W-:Y:S01]  /*3f30*/  R2UR UR4, R0 ;  /* 0x00000000000472ca */ /* 0x000fe200000e0000 */
[----:B------:R-:W-:Y:S01]  /*3f40*/  VOTEU.ANY UR5, UPT, PT ;  /* 0x0000000000057886 */ /* 0x000fe200038e0100 */
[----:B------:R-:W0:Y:S01]  /*3f50*/  S2R R0, SR_LANEID ;  /* 0x0000000000007919 */ /* 0x000e220000000000 */
[----:B------:R-:W-:-:S10]  /*3f60*/  UFLO.U32 UR5, UR5 ;  /* 0x00000005000572bd */ /* 0x000fd400080e0000 */
[----:B------:R-:W-:-:S06]  /*3f70*/  ULOP3.LUT UR4, URZ, UR4, URZ, 0x33, !UPT ;  /* 0x00000004ff047292 */ /* 0x000fcc000f8e33ff */
[----:B------:R-:W-:-:S04]  /*3f80*/  IMAD.U32 R2, RZ, RZ, UR4 ;  /* 0x00000004ff027e24 */ /* 0x000fc8000f8e00ff */
[----:B------:R-:W1:Y:S02]  /*3f90*/  REDUX UR7, R2 ;  /* 0x00000000020773c4 */ /* 0x000e640000000000 */
[----:B------:R2:W-:Y:S01]  /*3fa0*/  UTCATOMSWS.AND URZ, UR4 ;  /* 0x0000000400ff79e3 */ /* 0x0005e20008000000 */
[----:B0-----:R-:W-:Y:S01]  /*3fb0*/  ISETP.EQ.U32.AND P0, PT, R0, UR5, PT ;  /* 0x0000000500007c0c */ /* 0x001fe2000bf02070 */
[----:B-1----:R-:W-:-:S12]  /*3fc0*/  IMAD.U32 R0, RZ, RZ, UR7 ;  /* 0x00000007ff007e24 */ /* 0x002fd8000f8e00ff */
[----:B------:R2:W-:Y:S01]  /*3fd0*/  @P0 ATOMS.AND RZ, [UR6], R0 ;  /* 0x00000000ffff098c */ /* 0x0005e2000a800006 */
[----:B------:R-:W-:Y:S05]  /*3fe0*/  BRA `(.L_x_19) ;  /* 0x0000000000147947 */ /* 0x000fea0003800000 */
.L_x_21:
[----:B------:R-:W-:-:S07]  /*3ff0*/  MOV R2, 0x4010 ;  /* 0x0000401000027802 */ /* 0x000fce0000000f00 */
[----:B------:R-:W-:Y:S05]  /*4000*/  CALL.REL.NOINC `($__internal_0_$__cuda_sm10x_tcgen05_guardrail_trap_col_being_dealloced_not_returned_by_alloc) ;  /* 0x0000000000447944 */ /* 0x000fea0003c00000 */
[----:B------:R-:W-:Y:S05]  /*4010*/  BRA `(.L_x_19) ;  /* 0x0000000000087947 */ /* 0x000fea0003800000 */
.L_x_20:
[----:B------:R-:W-:-:S07]  /*4020*/  MOV R2, 0x4040 ;  /* 0x0000404000027802 */ /* 0x000fce0000000f00 */
[----:B------:R-:W-:Y:S05]  /*4030*/  CALL.REL.NOINC `($__internal_2_$__cuda_sm10x_tcgen05_guardrail_trap_unallocated_columns_being_dealloced) ;  /* 0x0000000000507944 */ /* 0x000fea0003c00000 */
.L_x_19:
[----:B------:R-:W-:Y:S01]  /*4040*/  NOP ;  /* 0x0000000000007918 */ /* 0x000fe20000000000 */
[----:B--2---:R-:W-:Y:S05]  /*4050*/  EXIT ;  /* 0x000000000000794d */ /* 0x004fea0003800000 */
.L_x_8:
[----:B------:R-:W1:Y:S02]  /*4060*/  SYNCS.PHASECHK.TRANS64.TRYWAIT P4, [UR10+0x2400], RZ ;  /* 0x002400ffff0075a7 */ /* 0x000e64000808110a */
[----:B-1----:R-:W-:Y:S05]  /*4070*/  @!P4 BRA `(.L_x_8) ;  /* 0xfffffffc00f8c947 */ /* 0x002fea000383ffff */
[----:B------:R-:W-:Y:S05]  /*4080*/  BRA `(.L_x_7) ;  /* 0xffffffcc00fc7947 */ /* 0x000fea000383ffff */
.L_x_13:
[----:B------:R-:W2:Y:S02]  /*4090*/  SYNCS.PHASECHK.TRANS64.TRYWAIT P2, [UR10+0x2c10], RZ ;  /* 0x002c10ffff0075a7 */ /* 0x000ea4000804110a */
[----:B--2---:R-:W-:Y:S05]  /*40a0*/  @!P2 BRA `(.L_x_13) ;  /* 0xfffffffc00f8a947 */ /* 0x004fea000383ffff */
[----:B------:R-:W-:Y:S05]  /*40b0*/  BRA `(.L_x_22) ;  /* 0xffffffe000347947 */ /* 0x000fea000383ffff */
.L_x_14:
[----:B------:R-:W1:Y:S02]  /*40c0*/  SYNCS.PHASECHK.TRANS64.TRYWAIT P2, [UR11], R7 ;  /* 0x00000007ff0075a7 */ /* 0x000e64000804110b */
[----:B-1----:R-:W-:Y:S05]  /*40d0*/  @!P2 BRA `(.L_x_14) ;  /* 0xfffffffc00f8a947 */ /* 0x002fea000383ffff */
[----:B------:R-:W-:Y:S05]  /*40e0*/  BRA `(.L_x_23) ;  /* 0xffffffe400d87947 */ /* 0x000fea000383ffff */
.L_x_18:
[----:B------:R-:W0:Y:S02]  /*40f0*/  SYNCS.PHASECHK.TRANS64.TRYWAIT P2, [UR11], R4 ;  /* 0x00000004ff0075a7 */ /* 0x000e24000804110b */
[----:B0-----:R-:W-:Y:S05]  /*4100*/  @!P2 BRA `(.L_x_18) ;  /* 0xfffffffc00f8a947 */ /* 0x001fea000383ffff */
[----:B------:R-:W-:Y:S05]  /*4110*/  BRA `(.L_x_17) ;  /* 0xffffffec00187947 */ /* 0x000fea000383ffff */
        .weak           $__internal_0_$__cuda_sm10x_tcgen05_guardrail_trap_col_being_dealloced_not_returned_by_alloc
        .type           $__internal_0_$__cuda_sm10x_tcgen05_guardrail_trap_col_being_dealloced_not_returned_by_alloc,@function
        .size           $__internal_0_$__cuda_sm10x_tcgen05_guardrail_trap_col_being_dealloced_not_returned_by_alloc,($__internal_1_$__cuda_sm10x_tcgen05_guardrail_trap_phase_invalid_during_alloc - $__internal_0_$__cuda_sm10x_tcgen05_guardrail_trap_col_being_dealloced_not_returned_by_alloc)
$__internal_0_$__cuda_sm10x_tcgen05_guardrail_trap_col_being_dealloced_not_returned_by_alloc:
[----:B------:R-:W-:Y:S05]  /*4120*/  BPT.TRAP 0x1 ;  /* 0x000000040000795c */ /* 0x000fea0000300000 */
[----:B------:R-:W-:-:S04]  /*4130*/  MOV R3, 0x0 ;  /* 0x0000000000037802 */ /* 0x000fc80000000f00 */
[----:B------:R-:W-:Y:S05]  /*4140*/  RET.REL.NODEC R2 `(attn_fwd) ;  /* 0xffffffbc02ac7950 */ /* 0x000fea0003c3ffff */
        .weak           $__internal_1_$__cuda_sm10x_tcgen05_guardrail_trap_phase_invalid_during_alloc
        .type           $__internal_1_$__cuda_sm10x_tcgen05_guardrail_trap_phase_invalid_during_alloc,@function
        .size           $__internal_1_$__cuda_sm10x_tcgen05_guardrail_trap_phase_invalid_during_alloc,($__internal_2_$__cuda_sm10x_tcgen05_guardrail_trap_unallocated_columns_being_dealloced - $__internal_1_$__cuda_sm10x_tcgen05_guardrail_trap_phase_invalid_during_alloc)
$__internal_1_$__cuda_sm10x_tcgen05_guardrail_trap_phase_invalid_during_alloc:
[----:B------:R-:W-:Y:S05]  /*4150*/  BPT.TRAP 0x1 ;  /* 0x000000040000795c */ /* 0x000fea0000300000 */
[----:B------:R-:W-:-:S04]  /*4160*/  IMAD.MOV.U32 R3, RZ, RZ, 0x0 ;  /* 0x00000000ff037424 */ /* 0x000fc800078e00ff */
[----:B------:R-:W-:Y:S05]  /*4170*/  RET.REL.NODEC R2 `(attn_fwd) ;  /* 0xffffffbc02a07950 */ /* 0x000fea0003c3ffff */
        .weak           $__internal_2_$__cuda_sm10x_tcgen05_guardrail_trap_unallocated_columns_being_dealloced
        .type           $__internal_2_$__cuda_sm10x_tcgen05_guardrail_trap_unallocated_columns_being_dealloced,@function
        .size           $__internal_2_$__cuda_sm10x_tcgen05_guardrail_trap_unallocated_columns_being_dealloced,(.L_x_27 - $__internal_2_$__cuda_sm10x_tcgen05_guardrail_trap_unallocated_columns_being_dealloced)
$__internal_2_$__cuda_sm10x_tcgen05_guardrail_trap_unallocated_columns_being_dealloced:
[----:B------:R-:W-:Y:S05]  /*4180*/  BPT.TRAP 0x1 ;  /* 0x000000040000795c */ /* 0x000fea0000300000 */
[----:B------:R-:W-:-:S04]  /*4190*/  IMAD.MOV.U32 R3, RZ, RZ, 0x0 ;  /* 0x00000000ff037424 */ /* 0x000fc800078e00ff */
[----:B------:R-:W-:Y:S05]  /*41a0*/  RET.REL.NODEC R2 `(attn_fwd) ;  /* 0xffffffbc02947950 */ /* 0x000fea0003c3ffff */
.L_x_24:
[----:B------:R-:W-:-:S00]  /*41b0*/  BRA `(.L_x_24) ;  /* 0xfffffffc00fc7947 */ /* 0x000fc0000383ffff */
[----:B------:R-:W-:-:S00]  /*41c0*/  NOP ;  /* 0x0000000000007918 */ /* 0x000fc00000000000 */
        /* <DEDUP_REMOVED lines=11> */
.L_x_27:


//--------------------- .nv.global.init           --------------------------
	.section	.nv.global.init,"aw",@progbits
.nv.global.init:
	.type		_$_str,@object
	.size		_$_str,(.L_3 - _$_str)
_$_str:
        /*0000*/ 	.byte	0x5f, 0x5f, 0x43, 0x55, 0x44, 0x41, 0x5f, 0x46, 0x54, 0x5a, 0x00
.L_3:


//--------------------- .nv.shared.attn_fwd       --------------------------
	.section	.nv.shared.attn_fwd,"aw",@nobits
	.sectionflags	@""
	.align	16
	.zero		1024


//--------------------- .nv.shared.reserved.0     --------------------------
	.section	.nv.shared.reserved.0,"aw",@nobits
	.align	8
	.weak		__nv_reservedSMEM_offset_0_alias
	.size		__nv_reservedSMEM_offset_0_alias, 0, 64
	.other		__nv_reservedSMEM_offset_0_alias,@"STO_CUDA_RESERVED_SHARED STV_DEFAULT"
__nv_reservedSMEM_offset_0_alias:
	.zero		0
.nv.shared.reserved.0:
	.zero		64
	.weak		__nv_reservedSMEM_allocation_phase
	.type		__nv_reservedSMEM_allocation_phase,@object
	.size		__nv_reservedSMEM_allocation_phase,(.L_0 - __nv_reservedSMEM_allocation_phase)
__nv_reservedSMEM_allocation_phase:
	.zero		1
.L_0:
	.zero		7
	.weak		__nv_reservedSMEM_devtool_atexit_pc
	.type		__nv_reservedSMEM_devtool_atexit_pc,@object
	.size		__nv_reservedSMEM_devtool_atexit_pc,(__nv_reservedSMEM_allocation_mask - __nv_reservedSMEM_devtool_atexit_pc)
__nv_reservedSMEM_devtool_atexit_pc:
	.zero		8
	.weak		__nv_reservedSMEM_allocation_mask
	.type		__nv_reservedSMEM_allocation_mask,@object
	.size		__nv_reservedSMEM_allocation_mask,(.L_2 - __nv_reservedSMEM_allocation_mask)
__nv_reservedSMEM_allocation_mask:
	.zero		4
.L_2:


//--------------------- .nv.constant0.attn_fwd    --------------------------
	.section	.nv.constant0.attn_fwd,"a",@progbits
	.sectionflags	@""
	.align	4
.nv.constant0.attn_fwd:
	.zero		1032


//--------------------- SYMBOLS --------------------------

	.type		.nv.reservedSmem.offset0,@object
	.size		.nv.reservedSmem.offset0,0x4
	.type		.nv.reservedSmem.cap,@object
	.size		.nv.reservedSmem.cap,0x4
